	.target	sm_100

	.elftype	@"ET_EXEC"


//--------------------- .note.nv.tkinfo           --------------------------
	.section	.note.nv.tkinfo,"",@"SHT_NOTE"
	.sectionflags	@"SHF_NOTE_NV_TKINFO"
	.tkinfo
        /*0018*/ 	.word	0x00000081
        /*0030*/ 	.string	""
        /*0030*/ 	.string	"ptxas"
        /*0030*/ 	.string	"Cuda compilation tools, release 12.9, V12.9.86"
        /*0030*/ 	.string	"Build cuda_12.9.r12.9/compiler.36037853_0"
        /*0030*/ 	.string	"-regUsageLevel 10 -arch sm_100f -m 64 "



//--------------------- .note.nv.cuver            --------------------------
	.section	.note.nv.cuver,"",@"SHT_NOTE"
	.sectionflags	@"SHF_NOTE_NV_CUVER"
        /*0018*/ 	.short	0x0001
        /*001a*/ 	.short	0x0064
        /*001c*/ 	.short	0x0001
        /*001e*/ 	.short	0x0000
        /*0020*/ 	.short	0x0001
        /*0022*/ 	.short	0x0000


//--------------------- .nv.info                  --------------------------
	.section	.nv.info,"",@"SHT_CUDA_INFO"
	.align	4


	//----- nvinfo : EIATTR_REGCOUNT
	.align		4
        /*0000*/ 	.byte	0x04, 0x2f
        /*0002*/ 	.short	(.L_15 - .L_14)
	.align		4
.L_14:
        /*0004*/ 	.word	index@(_ZN9deep_gemm24sm100_fp8_gemm_1d1d_implILN4cute4UMMA5MajorE0ELS3_0ELj0ELj4096ELj7168ELj128ELj160ELj128ELj64ELj128ELj128ELj64ELj5ELj128ELj128ELj1ELb0ELj143ELNS_8GemmTypeE1ELb0EN7cutlass10bfloat16_tENS_16EpilogueIdentityEEEvPijjj14CUtensorMap_stS9_S9_S9_S9_)
        /*0008*/ 	.word	0x00000038


	//----- nvinfo : EIATTR_FRAME_SIZE
	.align		4
.L_15:
        /*000c*/ 	.byte	0x04, 0x11
        /*000e*/ 	.short	(.L_17 - .L_16)
	.align		4
.L_16:
        /*0010*/ 	.word	index@($__internal_3_$__cuda_sm20_div_u16)
        /*0014*/ 	.word	0x00000000


	//----- nvinfo : EIATTR_FRAME_SIZE
	.align		4
.L_17:
        /*0018*/ 	.byte	0x04, 0x11
        /*001a*/ 	.short	(.L_19 - .L_18)
	.align		4
.L_18:
        /*001c*/ 	.word	index@($__internal_2_$__cuda_sm10x_tcgen05_guardrail_trap_unallocated_columns_being_dealloced)
        /*0020*/ 	.word	0x00000000


	//----- nvinfo : EIATTR_FRAME_SIZE
	.align		4
.L_19:
        /*0024*/ 	.byte	0x04, 0x11
        /*0026*/ 	.short	(.L_21 - .L_20)
	.align		4
.L_20:
        /*0028*/ 	.word	index@($__internal_1_$__cuda_sm10x_tcgen05_guardrail_trap_phase_invalid_during_alloc)
        /*002c*/ 	.word	0x00000000


	//----- nvinfo : EIATTR_FRAME_SIZE
	.align		4
.L_21:
        /*0030*/ 	.byte	0x04, 0x11
        /*0032*/ 	.short	(.L_23 - .L_22)
	.align		4
.L_22:
        /*0034*/ 	.word	index@($__internal_0_$__cuda_sm10x_tcgen05_guardrail_trap_col_being_dealloced_not_returned_by_alloc)
        /*0038*/ 	.word	0x00000000


	//----- nvinfo : EIATTR_FRAME_SIZE
	.align		4
.L_23:
        /*003c*/ 	.byte	0x04, 0x11
        /*003e*/ 	.short	(.L_25 - .L_24)
	.align		4
.L_24:
        /*0040*/ 	.word	index@(_ZN9deep_gemm24sm100_fp8_gemm_1d1d_implILN4cute4UMMA5MajorE0ELS3_0ELj0ELj4096ELj7168ELj128ELj160ELj128ELj64ELj128ELj128ELj64ELj5ELj128ELj128ELj1ELb0ELj143ELNS_8GemmTypeE1ELb0EN7cutlass10bfloat16_tENS_16EpilogueIdentityEEEvPijjj14CUtensorMap_stS9_S9_S9_S9_)
        /*0044*/ 	.word	0x00000000


	//----- nvinfo : EIATTR_MIN_STACK_SIZE
	.align		4
.L_25:
        /*0048*/ 	.byte	0x04, 0x12
        /*004a*/ 	.short	(.L_27 - .L_26)
	.align		4
.L_26:
        /*004c*/ 	.word	index@(_ZN9deep_gemm24sm100_fp8_gemm_1d1d_implILN4cute4UMMA5MajorE0ELS3_0ELj0ELj4096ELj7168ELj128ELj160ELj128ELj64ELj128ELj128ELj64ELj5ELj128ELj128ELj1ELb0ELj143ELNS_8GemmTypeE1ELb0EN7cutlass10bfloat16_tENS_16EpilogueIdentityEEEvPijjj14CUtensorMap_stS9_S9_S9_S9_)
        /*0050*/ 	.word	0x00000000
.L_27:


//--------------------- .nv.info._ZN9deep_gemm24sm100_fp8_gemm_1d1d_implILN4cute4UMMA5MajorE0ELS3_0ELj0ELj4096ELj7168ELj128ELj160ELj128ELj64ELj128ELj128ELj64ELj5ELj128ELj128ELj1ELb0ELj143ELNS_8GemmTypeE1ELb0EN7cutlass10bfloat16_tENS_16EpilogueIdentityEEEvPijjj14CUtensorMap_stS9_S9_S9_S9_ --------------------------
	.section	.nv.info._ZN9deep_gemm24sm100_fp8_gemm_1d1d_implILN4cute4UMMA5MajorE0ELS3_0ELj0ELj4096ELj7168ELj128ELj160ELj128ELj64ELj128ELj128ELj64ELj5ELj128ELj128ELj1ELb0ELj143ELNS_8GemmTypeE1ELb0EN7cutlass10bfloat16_tENS_16EpilogueIdentityEEEvPijjj14CUtensorMap_stS9_S9_S9_S9_,"",@"SHT_CUDA_INFO"
	.sectionflags	@""
	.align	4


	//----- nvinfo : EIATTR_CUDA_API_VERSION
	.align		4
        /*0000*/ 	.byte	0x04, 0x37
        /*0002*/ 	.short	(.L_29 - .L_28)
.L_28:
        /*0004*/ 	.word	0x00000081


	//----- nvinfo : EIATTR_KPARAM_INFO
	.align		4
.L_29:
        /*0008*/ 	.byte	0x04, 0x17
        /*000a*/ 	.short	(.L_31 - .L_30)
.L_30:
        /*000c*/ 	.word	0x00000000
        /*0010*/ 	.short	0x0008
        /*0012*/ 	.short	0x0240
        /*0014*/ 	.byte	0x00, 0xf0, 0x01, 0x02


	//----- nvinfo : EIATTR_KPARAM_INFO
	.align		4
.L_31:
        /*0018*/ 	.byte	0x04, 0x17
        /*001a*/ 	.short	(.L_33 - .L_32)
.L_32:
        /*001c*/ 	.word	0x00000000
        /*0020*/ 	.short	0x0007
        /*0022*/ 	.short	0x01c0
        /*0024*/ 	.byte	0x00, 0xf0, 0x01, 0x02


	//----- nvinfo : EIATTR_KPARAM_INFO
	.align		4
.L_33:
        /*0028*/ 	.byte	0x04, 0x17
        /*002a*/ 	.short	(.L_35 - .L_34)
.L_34:
        /*002c*/ 	.word	0x00000000
        /*0030*/ 	.short	0x0006
        /*0032*/ 	.short	0x0140
        /*0034*/ 	.byte	0x00, 0xf0, 0x01, 0x02


	//----- nvinfo : EIATTR_KPARAM_INFO
	.align		4
.L_35:
        /*0038*/ 	.byte	0x04, 0x17
        /*003a*/ 	.short	(.L_37 - .L_36)
.L_36:
        /*003c*/ 	.word	0x00000000
        /*0040*/ 	.short	0x0005
        /*0042*/ 	.short	0x00c0
        /*0044*/ 	.byte	0x00, 0xf0, 0x01, 0x02


	//----- nvinfo : EIATTR_KPARAM_INFO
	.align		4
.L_37:
        /*0048*/ 	.byte	0x04, 0x17
        /*004a*/ 	.short	(.L_39 - .L_38)
.L_38:
        /*004c*/ 	.word	0x00000000
        /*0050*/ 	.short	0x0004
        /*0052*/ 	.short	0x0040
        /*0054*/ 	.byte	0x00, 0xf0, 0x01, 0x02


	//----- nvinfo : EIATTR_KPARAM_INFO
	.align		4
.L_39:
        /*0058*/ 	.byte	0x04, 0x17
        /*005a*/ 	.short	(.L_41 - .L_40)
.L_40:
        /*005c*/ 	.word	0x00000000
        /*0060*/ 	.short	0x0003
        /*0062*/ 	.short	0x0010
        /*0064*/ 	.byte	0x00, 0xf0, 0x11, 0x00


	//----- nvinfo : EIATTR_KPARAM_INFO
	.align		4
.L_41:
        /*0068*/ 	.byte	0x04, 0x17
        /*006a*/ 	.short	(.L_43 - .L_42)
.L_42:
        /*006c*/ 	.word	0x00000000
        /*0070*/ 	.short	0x0002
        /*0072*/ 	.short	0x000c
        /*0074*/ 	.byte	0x00, 0xf0, 0x11, 0x00


	//----- nvinfo : EIATTR_KPARAM_INFO
	.align		4
.L_43:
        /*0078*/ 	.byte	0x04, 0x17
        /*007a*/ 	.short	(.L_45 - .L_44)
.L_44:
        /*007c*/ 	.word	0x00000000
        /*0080*/ 	.short	0x0001
        /*0082*/ 	.short	0x0008
        /*0084*/ 	.byte	0x00, 0xf0, 0x11, 0x00


	//----- nvinfo : EIATTR_KPARAM_INFO
	.align		4
.L_45:
        /*0088*/ 	.byte	0x04, 0x17
        /*008a*/ 	.short	(.L_47 - .L_46)
.L_46:
        /*008c*/ 	.word	0x00000000
        /*0090*/ 	.short	0x0000
        /*0092*/ 	.short	0x0000
        /*0094*/ 	.byte	0x00, 0xf5, 0x21, 0x00


	//----- nvinfo : EIATTR_AT_ENTRY_FRAGMENTS
	.align		4
.L_47:
        /*0098*/ 	.byte	0x04, 0x4f
        /*009a*/ 	.short	(.L_49 - .L_48)


	//   ....[0]....
.L_48:
        /*009c*/ 	.word	0x00000004


	//----- nvinfo : EIATTR_RESERVED_SMEM_USED
	.align		4
.L_49:
        /*00a0*/ 	.byte	0x01, 0x41
	.zero		2


	//----- nvinfo : EIATTR_SPARSE_MMA_MASK
	.align		4
        /*00a4*/ 	.byte	0x03, 0x50
        /*00a6*/ 	.short	0x0000


	//----- nvinfo : EIATTR_TCGEN05_1CTA_USED
	.align		4
        /*00a8*/ 	.byte	0x01, 0x51
	.zero		2


	//----- nvinfo : EIATTR_MAXREG_COUNT
	.align		4
        /*00ac*/ 	.byte	0x03, 0x1b
        /*00ae*/ 	.short	0x00ff


	//----- nvinfo : EIATTR_NUM_BARRIERS
	.align		4
        /*00b0*/ 	.byte	0x02, 0x4c
        /*00b2*/ 	.byte	0x09
	.zero		1


	//----- nvinfo : EIATTR_INT_WARP_WIDE_INSTR_OFFSETS
	.align		4
        /*00b4*/ 	.byte	0x04, 0x31
        /*00b6*/ 	.short	(.L_51 - .L_50)


	//   ....[0]....
.L_50:
        /*00b8*/ 	.word	0x00003e30


	//   ....[1]....
        /*00bc*/ 	.word	0x00003e50


	//----- nvinfo : EIATTR_COOP_GROUP_MASK_REGIDS
	.align		4
.L_51:
        /*00c0*/ 	.byte	0x04, 0x29
        /*00c2*/ 	.short	(.L_53 - .L_52)


	//   ....[0]....
.L_52:
        /*00c4*/ 	.word	0xffffffff


	//   ....[1]....
        /*00c8*/ 	.word	0xffffffff


	//   ....[2]....
        /*00cc*/ 	.word	0xffffffff


	//   ....[3]....
        /*00d0*/ 	.word	0xffffffff


	//   ....[4]....
        /*00d4*/ 	.word	0xffffffff


	//   ....[5]....
        /*00d8*/ 	.word	0xffffffff


	//   ....[6]....
        /*00dc*/ 	.word	0xffffffff


	//   ....[7]....
        /*00e0*/ 	.word	0xffffffff


	//   ....[8]....
        /*00e4*/ 	.word	0xffffffff


	//   ....[9]....
        /*00e8*/ 	.word	0xffffffff


	//   ....[10]....
        /*00ec*/ 	.word	0xffffffff


	//   ....[11]....
        /*00f0*/ 	.word	0xffffffff


	//   ....[12]....
        /*00f4*/ 	.word	0xffffffff


	//   ....[13]....
        /*00f8*/ 	.word	0xffffffff


	//----- nvinfo : EIATTR_COOP_GROUP_INSTR_OFFSETS
	.align		4
.L_53:
        /*00fc*/ 	.byte	0x04, 0x28
        /*00fe*/ 	.short	(.L_55 - .L_54)


	//   ....[0]....
.L_54:
        /*0100*/ 	.word	0x00000030


	//   ....[1]....
        /*0104*/ 	.word	0x000004a0


	//   ....[2]....
        /*0108*/ 	.word	0x00000760


	//   ....[3]....
        /*010c*/ 	.word	0x00000ba0


	//   ....[4]....
        /*0110*/ 	.word	0x00000c50


	//   ....[5]....
        /*0114*/ 	.word	0x00000d00


	//   ....[6]....
        /*0118*/ 	.word	0x000012f0


	//   ....[7]....
        /*011c*/ 	.word	0x00001310


	//   ....[8]....
        /*0120*/ 	.word	0x00001330


	//   ....[9]....
        /*0124*/ 	.word	0x00001580


	//   ....[10]....
        /*0128*/ 	.word	0x000015b0


	//   ....[11]....
        /*012c*/ 	.word	0x000015f0


	//   ....[12]....
        /*0130*/ 	.word	0x00003d50


	//   ....[13]....
        /*0134*/ 	.word	0x00003f10


	//----- nvinfo : EIATTR_VRC_CTA_INIT_COUNT
	.align		4
.L_55:
        /*0138*/ 	.byte	0x02, 0x4a
        /*013a*/ 	.byte	0x80
	.zero		1


	//----- nvinfo : EIATTR_MBARRIER_INSTR_OFFSETS
	.align		4
        /*013c*/ 	.byte	0x04, 0x39
        /*013e*/ 	.short	(.L_57 - .L_56)


	//   ....[0]....
.L_56:
        /*0140*/ 	.word	0x00000330
        /*0144*/ 	.word	0x000000ff
        /*0148*/ 	.word	0x00032e00
        /*014c*/ 	.short	0x0100
        /*014e*/ 	.byte	0x05
	.zero		1


	//   ....[1]....
        /*0150*/ 	.word	0x00000340
        /*0154*/ 	.word	0x000000ff
        /*0158*/ 	.word	0x00032e28
        /*015c*/ 	.short	0x0100
        /*015e*/ 	.byte	0x05
	.zero		1


	//   ....[2]....
        /*0160*/ 	.word	0x00000350
        /*0164*/ 	.word	0x000000ff
        /*0168*/ 	.word	0x00032e50
        /*016c*/ 	.short	0x0100
        /*016e*/ 	.byte	0x05
	.zero		1


	//   ....[3]....
        /*0170*/ 	.word	0x00000360
        /*0174*/ 	.word	0x000000ff
        /*0178*/ 	.word	0x00032e08
        /*017c*/ 	.short	0x0100
        /*017e*/ 	.byte	0x05
	.zero		1


	//   ....[4]....
        /*0180*/ 	.word	0x00000370
        /*0184*/ 	.word	0x000000ff
        /*0188*/ 	.word	0x00032e30
        /*018c*/ 	.short	0x0100
        /*018e*/ 	.byte	0x05
	.zero		1


	//   ....[5]....
        /*0190*/ 	.word	0x00000380
        /*0194*/ 	.word	0x000000ff
        /*0198*/ 	.word	0x00032e58
        /*019c*/ 	.short	0x0100
        /*019e*/ 	.byte	0x05
	.zero		1


	//   ....[6]....
        /*01a0*/ 	.word	0x00000390
        /*01a4*/ 	.word	0x000000ff
        /*01a8*/ 	.word	0x00032e10
        /*01ac*/ 	.short	0x0100
        /*01ae*/ 	.byte	0x05
	.zero		1


	//   ....[7]....
        /*01b0*/ 	.word	0x000003a0
        /*01b4*/ 	.word	0x000000ff
        /*01b8*/ 	.word	0x00032e38
        /*01bc*/ 	.short	0x0100
        /*01be*/ 	.byte	0x05
	.zero		1


	//   ....[8]....
        /*01c0*/ 	.word	0x000003b0
        /*01c4*/ 	.word	0x000000ff
        /*01c8*/ 	.word	0x00032e60
        /*01cc*/ 	.short	0x0100
        /*01ce*/ 	.byte	0x05
	.zero		1


	//   ....[9]....
        /*01d0*/ 	.word	0x000003c0
        /*01d4*/ 	.word	0x000000ff
        /*01d8*/ 	.word	0x00032e18
        /*01dc*/ 	.short	0x0100
        /*01de*/ 	.byte	0x05
	.zero		1


	//   ....[10]....
        /*01e0*/ 	.word	0x000003d0
        /*01e4*/ 	.word	0x000000ff
        /*01e8*/ 	.word	0x00032e40
        /*01ec*/ 	.short	0x0100
        /*01ee*/ 	.byte	0x05
	.zero		1


	//   ....[11]....
        /*01f0*/ 	.word	0x000003e0
        /*01f4*/ 	.word	0x000000ff
        /*01f8*/ 	.word	0x00032e68
        /*01fc*/ 	.short	0x0100
        /*01fe*/ 	.byte	0x05
	.zero		1


	//   ....[12]....
        /*0200*/ 	.word	0x000003f0
        /*0204*/ 	.word	0x000000ff
        /*0208*/ 	.word	0x00032e20
        /*020c*/ 	.short	0x0100
        /*020e*/ 	.byte	0x05
	.zero		1


	//   ....[13]....
        /*0210*/ 	.word	0x00000400
        /*0214*/ 	.word	0x000000ff
        /*0218*/ 	.word	0x00032e48
        /*021c*/ 	.short	0x0100
        /*021e*/ 	.byte	0x05
	.zero		1


	//   ....[14]....
        /*0220*/ 	.word	0x00000410
        /*0224*/ 	.word	0x000000ff
        /*0228*/ 	.word	0x00032e70
        /*022c*/ 	.short	0x0100
        /*022e*/ 	.byte	0x05
	.zero		1


	//   ....[15]....
        /*0230*/ 	.word	0x00000420
        /*0234*/ 	.word	0x000000ff
        /*0238*/ 	.word	0x00032e78
        /*023c*/ 	.short	0x0100
        /*023e*/ 	.byte	0x05
	.zero		1


	//   ....[16]....
        /*0240*/ 	.word	0x00000430
        /*0244*/ 	.word	0x000000ff
        /*0248*/ 	.word	0x00032e88
        /*024c*/ 	.short	0x0100
        /*024e*/ 	.byte	0x05
	.zero		1


	//   ....[17]....
        /*0250*/ 	.word	0x00000440
        /*0254*/ 	.word	0x000000ff
        /*0258*/ 	.word	0x00032e80
        /*025c*/ 	.short	0x0100
        /*025e*/ 	.byte	0x05
	.zero		1


	//   ....[18]....
        /*0260*/ 	.word	0x00000450
        /*0264*/ 	.word	0x000000ff
        /*0268*/ 	.word	0x00032e90
        /*026c*/ 	.short	0x0100
        /*026e*/ 	.byte	0x05
	.zero		1


	//   ....[19]....
        /*0270*/ 	.word	0x00000a50
        /*0274*/ 	.word	0x00000002
        /*0278*/ 	.word	0x00032e00
        /*027c*/ 	.short	0x010a
        /*027e*/ 	.byte	0xff
	.zero		1


	//   ....[20]....
        /*0280*/ 	.word	0x00000de0
        /*0284*/ 	.word	0x00000002
        /*0288*/ 	.word	0x00000000
        /*028c*/ 	.short	0x0101
        /*028e*/ 	.byte	0xff
	.zero		1


	//   ....[21]....
        /*0290*/ 	.word	0x00001100
        /*0294*/ 	.word	0x00000000
        /*0298*/ 	.word	0x00032e88
        /*029c*/ 	.short	0x010a
        /*029e*/ 	.byte	0x08
	.zero		1


	//   ....[22]....
        /*02a0*/ 	.word	0x00001180
        /*02a4*/ 	.word	0x000000ff
        /*02a8*/ 	.word	0x00032e50
        /*02ac*/ 	.short	0x010a
        /*02ae*/ 	.byte	0x0a
	.zero		1


	//   ....[23]....
        /*02b0*/ 	.word	0x00001550
        /*02b4*/ 	.word	0x000000ff
        /*02b8*/ 	.word	0x00032e50
        /*02bc*/ 	.short	0x010a
        /*02be*/ 	.byte	0x0d
	.zero		1


	//   ....[24]....
        /*02c0*/ 	.word	0x00001b70
        /*02c4*/ 	.word	0x00000017
        /*02c8*/ 	.word	0x00000028
        /*02cc*/ 	.short	0x010a
        /*02ce*/ 	.byte	0xff
	.zero		1


	//   ....[25]....
        /*02d0*/ 	.word	0x00001fe0
        /*02d4*/ 	.word	0x0000001d
        /*02d8*/ 	.word	0x00000028
        /*02dc*/ 	.short	0x010a
        /*02de*/ 	.byte	0xff
	.zero		1


	//   ....[26]....
        /*02e0*/ 	.word	0x00002220
        /*02e4*/ 	.word	0x0000000f
        /*02e8*/ 	.word	0x00000028
        /*02ec*/ 	.short	0x010a
        /*02ee*/ 	.byte	0xff
	.zero		1


	//   ....[27]....
        /*02f0*/ 	.word	0x000023d0
        /*02f4*/ 	.word	0x00000007
        /*02f8*/ 	.word	0x00000028
        /*02fc*/ 	.short	0x010a
        /*02fe*/ 	.byte	0xff
	.zero		1


	//   ....[28]....
        /*0300*/ 	.word	0x000029e0
        /*0304*/ 	.word	0x00000002
        /*0308*/ 	.word	0x00032e78
        /*030c*/ 	.short	0x010a
        /*030e*/ 	.byte	0xff
	.zero		1


	//   ....[29]....
        /*0310*/ 	.word	0x00003bd0
        /*0314*/ 	.word	0x00000002
        /*0318*/ 	.word	0x00000000
        /*031c*/ 	.short	0x0101
        /*031e*/ 	.byte	0xff
	.zero		1


	//   ....[30]....
        /*0320*/ 	.word	0x00003f40
        /*0324*/ 	.word	0x00000002
        /*0328*/ 	.word	0x00032e00
        /*032c*/ 	.short	0x010a
        /*032e*/ 	.byte	0xff
	.zero		1


	//   ....[31]....
        /*0330*/ 	.word	0x00003fc0
        /*0334*/ 	.word	0x00000000
        /*0338*/ 	.word	0x00032e88
        /*033c*/ 	.short	0x010a
        /*033e*/ 	.byte	0xff
	.zero		1


	//   ....[32]....
        /*0340*/ 	.word	0x00004030
        /*0344*/ 	.word	0x00000002
        /*0348*/ 	.word	0x00032e50
        /*034c*/ 	.short	0x010a
        /*034e*/ 	.byte	0xff
	.zero		1


	//   ....[33]....
        /*0350*/ 	.word	0x000040a0
        /*0354*/ 	.word	0x00000002
        /*0358*/ 	.word	0x00032e50
        /*035c*/ 	.short	0x010a
        /*035e*/ 	.byte	0xff
	.zero		1


	//   ....[34]....
        /*0360*/ 	.word	0x00004100
        /*0364*/ 	.word	0x00000017
        /*0368*/ 	.word	0x00000028
        /*036c*/ 	.short	0x010a
        /*036e*/ 	.byte	0xff
	.zero		1


	//   ....[35]....
        /*0370*/ 	.word	0x00004170
        /*0374*/ 	.word	0x0000001d
        /*0378*/ 	.word	0x00000028
        /*037c*/ 	.short	0x010a
        /*037e*/ 	.byte	0xff
	.zero		1


	//   ....[36]....
        /*0380*/ 	.word	0x000041d0
        /*0384*/ 	.word	0x0000000f
        /*0388*/ 	.word	0x00000028
        /*038c*/ 	.short	0x010a
        /*038e*/ 	.byte	0xff
	.zero		1


	//   ....[37]....
        /*0390*/ 	.word	0x00004230
        /*0394*/ 	.word	0x00000007
        /*0398*/ 	.word	0x00000028
        /*039c*/ 	.short	0x010a
        /*039e*/ 	.byte	0xff
	.zero		1


	//   ....[38]....
        /*03a0*/ 	.word	0x00004290
        /*03a4*/ 	.word	0x00000002
        /*03a8*/ 	.word	0x00032e78
        /*03ac*/ 	.short	0x010a
        /*03ae*/ 	.byte	0xff
	.zero		1


	//----- nvinfo : EIATTR_NUM_MBARRIERS
	.align		4
.L_57:
        /*03b0*/ 	.byte	0x03, 0x38
        /*03b2*/ 	.short	0x0013


	//----- nvinfo : EIATTR_EXIT_INSTR_OFFSETS
	.align		4
        /*03b4*/ 	.byte	0x04, 0x1c
        /*03b6*/ 	.short	(.L_59 - .L_58)


	//   ....[0]....
.L_58:
        /*03b8*/ 	.word	0x00000860


	//   ....[1]....
        /*03bc*/ 	.word	0x00000e40


	//   ....[2]....
        /*03c0*/ 	.word	0x00000f20


	//   ....[3]....
        /*03c4*/ 	.word	0x00001870


	//   ....[4]....
        /*03c8*/ 	.word	0x000018e0


	//   ....[5]....
        /*03cc*/ 	.word	0x000025f0


	//   ....[6]....
        /*03d0*/ 	.word	0x00002650


	//   ....[7]....
        /*03d4*/ 	.word	0x00003d30


	//   ....[8]....
        /*03d8*/ 	.word	0x00003f20


	//----- nvinfo : EIATTR_MAX_THREADS
	.align		4
.L_59:
        /*03dc*/ 	.byte	0x04, 0x05
        /*03de*/ 	.short	(.L_61 - .L_60)
.L_60:
        /*03e0*/ 	.word	0x00000100
        /*03e4*/ 	.word	0x00000001
        /*03e8*/ 	.word	0x00000001


	//----- nvinfo : EIATTR_CRS_STACK_SIZE
	.align		4
.L_61:
        /*03ec*/ 	.byte	0x04, 0x1e
        /*03ee*/ 	.short	(.L_63 - .L_62)
.L_62:
        /*03f0*/ 	.word	0x00000000


	//----- nvinfo : EIATTR_CBANK_PARAM_SIZE
	.align		4
.L_63:
        /*03f4*/ 	.byte	0x03, 0x19
        /*03f6*/ 	.short	0x02c0


	//----- nvinfo : EIATTR_PARAM_CBANK
	.align		4
        /*03f8*/ 	.byte	0x04, 0x0a
        /*03fa*/ 	.short	(.L_65 - .L_64)
	.align		4
.L_64:
        /*03fc*/ 	.word	index@(.nv.constant0._ZN9deep_gemm24sm100_fp8_gemm_1d1d_implILN4cute4UMMA5MajorE0ELS3_0ELj0ELj4096ELj7168ELj128ELj160ELj128ELj64ELj128ELj128ELj64ELj5ELj128ELj128ELj1ELb0ELj143ELNS_8GemmTypeE1ELb0EN7cutlass10bfloat16_tENS_16EpilogueIdentityEEEvPijjj14CUtensorMap_stS9_S9_S9_S9_)
        /*0400*/ 	.short	0x0380
        /*0402*/ 	.short	0x02c0


	//----- nvinfo : EIATTR_SW_WAR
	.align		4
.L_65:
        /*0404*/ 	.byte	0x04, 0x36
        /*0406*/ 	.short	(.L_67 - .L_66)
.L_66:
        /*0408*/ 	.word	0x00000008
.L_67:


//--------------------- .nv.compat                --------------------------
	.section	.nv.compat,"",@"SHT_CUDA_COMPAT_INFO"
	.align	4
        /*0000*/ 	.byte	0x02, 0x02, 0x02, 0x00, 0x02, 0x05, 0x05, 0x00, 0x02, 0x03, 0x01, 0x00, 0x02, 0x06, 0x01, 0x00


//--------------------- .nv.callgraph             --------------------------
	.section	.nv.callgraph,"",@"SHT_CUDA_CALLGRAPH"
	.align	4
	.sectionentsize	8
	.align		4
        /*0000*/ 	.word	0x00000000
	.align		4
        /*0004*/ 	.word	0xffffffff
	.align		4
        /*0008*/ 	.word	0x00000000
	.align		4
        /*000c*/ 	.word	0xfffffffe
	.align		4
        /*0010*/ 	.word	0x00000000
	.align		4
        /*0014*/ 	.word	0xfffffffd
	.align		4
        /*0018*/ 	.word	0x00000000
	.align		4
        /*001c*/ 	.word	0xfffffffc


//--------------------- .nv.constant4             --------------------------
	.section	.nv.constant4,"a",@progbits
	.align	8
	.align		8
.nv.constant4:
        /*0000*/ 	.dword	_ZN47_INTERNAL_6b3962a1_9_kernel_cu_56d92dbe_28916574cuda3std3__45__cpo5beginE
	.align		8
        /*0008*/ 	.dword	_ZN47_INTERNAL_6b3962a1_9_kernel_cu_56d92dbe_28916574cuda3std3__45__cpo3endE
	.align		8
        /*0010*/ 	.dword	_ZN47_INTERNAL_6b3962a1_9_kernel_cu_56d92dbe_28916574cuda3std3__45__cpo6cbeginE
	.align		8
        /*0018*/ 	.dword	_ZN47_INTERNAL_6b3962a1_9_kernel_cu_56d92dbe_28916574cuda3std3__45__cpo4cendE
	.align		8
        /*0020*/ 	.dword	_ZN47_INTERNAL_6b3962a1_9_kernel_cu_56d92dbe_28916574cuda3std3__449_GLOBAL__N__6b3962a1_9_kernel_cu_56d92dbe_28916576ignoreE
	.align		8
        /*0028*/ 	.dword	_ZN47_INTERNAL_6b3962a1_9_kernel_cu_56d92dbe_28916574cuda3std3__419piecewise_constructE
	.align		8
        /*0030*/ 	.dword	_ZN47_INTERNAL_6b3962a1_9_kernel_cu_56d92dbe_28916574cuda3std3__48in_placeE
	.align		8
        /*0038*/ 	.dword	_ZN47_INTERNAL_6b3962a1_9_kernel_cu_56d92dbe_28916574cuda3std6ranges3__45__cpo4swapE
	.align		8
        /*0040*/ 	.dword	_ZN47_INTERNAL_6b3962a1_9_kernel_cu_56d92dbe_28916574cuda3std6ranges3__45__cpo9iter_moveE
	.align		8
        /*0048*/ 	.dword	_ZN47_INTERNAL_6b3962a1_9_kernel_cu_56d92dbe_28916574cute7productE
	.align		8
        /*0050*/ 	.dword	_ZN47_INTERNAL_6b3962a1_9_kernel_cu_56d92dbe_28916574cute1_E


//--------------------- .text._ZN9deep_gemm24sm100_fp8_gemm_1d1d_implILN4cute4UMMA5MajorE0ELS3_0ELj0ELj4096ELj7168ELj128ELj160ELj128ELj64ELj128ELj128ELj64ELj5ELj128ELj128ELj1ELb0ELj143ELNS_8GemmTypeE1ELb0EN7cutlass10bfloat16_tENS_16EpilogueIdentityEEEvPijjj14CUtensorMap_stS9_S9_S9_S9_ --------------------------
	.section	.text._ZN9deep_gemm24sm100_fp8_gemm_1d1d_implILN4cute4UMMA5MajorE0ELS3_0ELj0ELj4096ELj7168ELj128ELj160ELj128ELj64ELj128ELj128ELj64ELj5ELj128ELj128ELj1ELb0ELj143ELNS_8GemmTypeE1ELb0EN7cutlass10bfloat16_tENS_16EpilogueIdentityEEEvPijjj14CUtensorMap_stS9_S9_S9_S9_,"ax",@progbits
	.align	128
        .global         _ZN9deep_gemm24sm100_fp8_gemm_1d1d_implILN4cute4UMMA5MajorE0ELS3_0ELj0ELj4096ELj7168ELj128ELj160ELj128ELj64ELj128ELj128ELj64ELj5ELj128ELj128ELj1ELb0ELj143ELNS_8GemmTypeE1ELb0EN7cutlass10bfloat16_tENS_16EpilogueIdentityEEEvPijjj14CUtensorMap_stS9_S9_S9_S9_
        .type           _ZN9deep_gemm24sm100_fp8_gemm_1d1d_implILN4cute4UMMA5MajorE0ELS3_0ELj0ELj4096ELj7168ELj128ELj160ELj128ELj64ELj128ELj128ELj64ELj5ELj128ELj128ELj1ELb0ELj143ELNS_8GemmTypeE1ELb0EN7cutlass10bfloat16_tENS_16EpilogueIdentityEEEvPijjj14CUtensorMap_stS9_S9_S9_S9_,@function
        .size           _ZN9deep_gemm24sm100_fp8_gemm_1d1d_implILN4cute4UMMA5MajorE0ELS3_0ELj0ELj4096ELj7168ELj128ELj160ELj128ELj64ELj128ELj128ELj64ELj5ELj128ELj128ELj1ELb0ELj143ELNS_8GemmTypeE1ELb0EN7cutlass10bfloat16_tENS_16EpilogueIdentityEEEvPijjj14CUtensorMap_stS9_S9_S9_S9_,(.L_x_75 - _ZN9deep_gemm24sm100_fp8_gemm_1d1d_implILN4cute4UMMA5MajorE0ELS3_0ELj0ELj4096ELj7168ELj128ELj160ELj128ELj64ELj128ELj128ELj64ELj5ELj128ELj128ELj1ELb0ELj143ELNS_8GemmTypeE1ELb0EN7cutlass10bfloat16_tENS_16EpilogueIdentityEEEvPijjj14CUtensorMap_stS9_S9_S9_S9_)
        .other          _ZN9deep_gemm24sm100_fp8_gemm_1d1d_implILN4cute4UMMA5MajorE0ELS3_0ELj0ELj4096ELj7168ELj128ELj160ELj128ELj64ELj128ELj128ELj64ELj5ELj128ELj128ELj1ELb0ELj143ELNS_8GemmTypeE1ELb0EN7cutlass10bfloat16_tENS_16EpilogueIdentityEEEvPijjj14CUtensorMap_stS9_S9_S9_S9_,@"STO_CUDA_ENTRY STV_DEFAULT"
_ZN9deep_gemm24sm100_fp8_gemm_1d1d_implILN4cute4UMMA5MajorE0ELS3_0ELj0ELj4096ELj7168ELj128ELj160ELj128ELj64ELj128ELj128ELj64ELj5ELj128ELj128ELj1ELb0ELj143ELNS_8GemmTypeE1ELb0EN7cutlass10bfloat16_tENS_16EpilogueIdentityEEEvPijjj14CUtensorMap_stS9_S9_S9_S9_:
.text._ZN9deep_gemm24sm100_fp8_gemm_1d1d_implILN4cute4UMMA5MajorE0ELS3_0ELj0ELj4096ELj7168ELj128ELj160ELj128ELj64ELj128ELj128ELj64ELj5ELj128ELj128ELj1ELb0ELj143ELNS_8GemmTypeE1ELb0EN7cutlass10bfloat16_tENS_16EpilogueIdentityEEEvPijjj14CUtensorMap_stS9_S9_S9_S9_:
[----:B------:R-:W1:Y:S01]  /*0000*/  LDC R1, c[0x0][0x37c] ;  /* 0x0000df00ff017b82 */ /* 0x000e620000000800 */
[----:B------:R-:W2:Y:S02]  /*0010*/  S2R R0, SR_TID.X ;  /* 0x0000000000007919 */ /* 0x000ea40000002100 */
[----:B--2---:R-:W-:-:S05]  /*0020*/  SHF.R.U32.HI R0, RZ, 0x5, R0 ;  /* 0x00000005ff007819 */ /* 0x004fca0000011600 */
[----:B------:R-:W2:Y:S02]  /*0030*/  SHFL.IDX PT, R3, R0, RZ, 0x1f ;  /* 0x00001fff00037589 */ /* 0x000ea400000e0000 */
[----:B--2---:R-:W-:-:S13]  /*0040*/  ISETP.NE.AND P0, PT, R3, 0x2, PT ;  /* 0x000000020300780c */ /* 0x004fda0003f05270 */
[----:B-1----:R-:W-:Y:S05]  /*0050*/  @!P0 BRA `(.L_x_0) ;  /* 0x00000004000c8947 */ /* 0x002fea0003800000 */
[----:B------:R-:W-:-:S13]  /*0060*/  ISETP.NE.AND P0, PT, R3, 0x1, PT ;  /* 0x000000010300780c */ /* 0x000fda0003f05270 */
[----:B------:R-:W-:Y:S05]  /*0070*/  @!P0 BRA `(.L_x_1) ;  /* 0x0000000000608947 */ /* 0x000fea0003800000 */
[----:B------:R-:W-:-:S13]  /*0080*/  ISETP.NE.AND P0, PT, R3, RZ, PT ;  /* 0x000000ff0300720c */ /* 0x000fda0003f05270 */
[----:B------:R-:W-:Y:S05]  /*0090*/  @P0 BRA `(.L_x_2) ;  /* 0x0000000400b40947 */ /* 0x000fea0003800000 */
[----:B------:R-:W-:Y:S01]  /*00a0*/  ELECT P0, URZ, PT ;  /* 0x0000000000ff782f */ /* 0x000fe20003800000 */
[----:B------:R-:W-:-:S12]  /*00b0*/  BSSY.RECONVERGENT B0, `(.L_x_3) ;  /* 0x0000013000007945 */ /* 0x000fd80003800200 */
[----:B------:R-:W-:Y:S05]  /*00c0*/  @!P0 BRA `(.L_x_4) ;  /* 0x0000000000448947 */ /* 0x000fea0003800000 */
[----:B------:R-:W1:Y:S02]  /*00d0*/  LDCU.64 UR4, c[0x0][0x348] ;  /* 0x00006900ff0477ac */ /* 0x000e640008000a00 */
[----:B-1----:R-:W-:Y:S02]  /*00e0*/  UIADD3 UR12, UP4, UPT, UR4, 0x40, URZ ;  /* 0x00000040040c7890 */ /* 0x002fe4000ff9e0ff */
[----:B------:R-:W-:Y:S02]  /*00f0*/  UIADD3 UR10, UP3, UPT, UR4, 0xc0, URZ ;  /* 0x000000c0040a7890 */ /* 0x000fe4000ff7e0ff */
[----:B------:R-:W-:Y:S02]  /*0100*/  UIADD3 UR8, UP2, UPT, UR4, 0x140, URZ ;  /* 0x0000014004087890 */ /* 0x000fe4000ff5e0ff */
[----:B------:R-:W-:Y:S02]  /*0110*/  UIADD3 UR6, UP1, UPT, UR4, 0x1c0, URZ ;  /* 0x000001c004067890 */ /* 0x000fe4000ff3e0ff */
[----:B------:R-:W-:-:S02]  /*0120*/  UIADD3 UR4, UP0, UPT, UR4, 0x240, URZ ;  /* 0x0000024004047890 */ /* 0x000fc4000ff1e0ff */
[----:B------:R-:W-:Y:S02]  /*0130*/  UIADD3.X UR13, UPT, UPT, URZ, UR5, URZ, UP4, !UPT ;  /* 0x00000005ff0d7290 */ /* 0x000fe4000a7fe4ff */
[----:B------:R-:W-:Y:S02]  /*0140*/  UIADD3.X UR11, UPT, UPT, URZ, UR5, URZ, UP3, !UPT ;  /* 0x00000005ff0b7290 */ /* 0x000fe40009ffe4ff */
[----:B------:R-:W-:Y:S02]  /*0150*/  UIADD3.X UR9, UPT, UPT, URZ, UR5, URZ, UP2, !UPT ;  /* 0x00000005ff097290 */ /* 0x000fe400097fe4ff */
[----:B------:R-:W-:Y:S02]  /*0160*/  UIADD3.X UR7, UPT, UPT, URZ, UR5, URZ, UP1, !UPT ;  /* 0x00000005ff077290 */ /* 0x000fe40008ffe4ff */
[----:B------:R-:W-:Y:S01]  /*0170*/  UIADD3.X UR5, UPT, UPT, URZ, UR5, URZ, UP0, !UPT ;  /* 0x00000005ff057290 */ /* 0x000fe200087fe4ff */
[----:B------:R1:W-:Y:S02]  /*0180*/  UTMACCTL.PF [UR12] ;  /* 0x000000000c0079b9 */ /* 0x0003e40008040000 */
[----:B------:R1:W-:Y:S02]  /*0190*/  UTMACCTL.PF [UR10] ;  /* 0x000000000a0079b9 */ /* 0x0003e40008040000 */
[----:B------:R1:W-:Y:S02]  /*01a0*/  UTMACCTL.PF [UR8] ;  /* 0x00000000080079b9 */ /* 0x0003e40008040000 */
[----:B------:R1:W-:Y:S02]  /*01b0*/  UTMACCTL.PF [UR6] ;  /* 0x00000000060079b9 */ /* 0x0003e40008040000 */
[----:B------:R1:W-:Y:S02]  /*01c0*/  UTMACCTL.PF [UR4] ;  /* 0x00000000040079b9 */ /* 0x0003e40008040000 */
[----:B-1----:R-:W-:Y:S01]  /*01d0*/  NOP ;  /* 0x0000000000007918 */ /* 0x002fe20000000000 */
.L_x_4:
[----:B------:R-:W-:Y:S05]  /*01e0*/  BSYNC.RECONVERGENT B0 ;  /* 0x0000000000007941 */ /* 0x000fea0003800200 */
.L_x_3:
[----:B------:R-:W-:Y:S05]  /*01f0*/  BRA `(.L_x_2) ;  /* 0x00000004005c7947 */ /* 0x000fea0003800000 */
.L_x_1:
[----:B------:R-:W-:Y:S01]  /*0200*/  ELECT P0, URZ, PT ;  /* 0x0000000000ff782f */ /* 0x000fe20003800000 */
[----:B------:R-:W-:-:S12]  /*0210*/  BSSY.RECONVERGENT B0, `(.L_x_5) ;  /* 0x0000026000007945 */ /* 0x000fd80003800200 */
[----:B------:R-:W-:Y:S05]  /*0220*/  @!P0 BRA `(.L_x_6) ;  /* 0x0000000000908947 */ /* 0x000fea0003800000 */
[----:B------:R-:W1:Y:S01]  /*0230*/  S2UR UR5, SR_CgaCtaId ;  /* 0x00000000000579c3 */ /* 0x000e620000008800 */
[----:B------:R-:W-:Y:S01]  /*0240*/  UMOV UR7, 0x400 ;  /* 0x0000040000077882 */ /* 0x000fe20000000000 */
[----:B------:R-:W-:Y:S01]  /*0250*/  UMOV UR6, 0x1 ;  /* 0x0000000100067882 */ /* 0x000fe20000000000 */
[----:B------:R-:W-:Y:S02]  /*0260*/  UMOV UR4, 0x20 ;  /* 0x0000002000047882 */ /* 0x000fe40000000000 */
[----:B------:R-:W-:-:S04]  /*0270*/  UIADD3 UR8, UPT, UPT, -UR4, 0x100000, URZ ;  /* 0x0010000004087890 */ /* 0x000fc8000fffe1ff */
[----:B------:R-:W-:Y:S02]  /*0280*/  USHF.L.U32 UR9, UR8, 0xb, URZ ;  /* 0x0000000b08097899 */ /* 0x000fe400080006ff */
[----:B------:R-:W-:Y:S01]  /*0290*/  USHF.L.U32 UR8, UR8, 0x1, URZ ;  /* 0x0000000108087899 */ /* 0x000fe200080006ff */
[----:B------:R-:W-:Y:S02]  /*02a0*/  UMOV UR4, 0x80 ;  /* 0x0000008000047882 */ /* 0x000fe40000000000 */
[----:B------:R-:W-:-:S04]  /*02b0*/  UIADD3 UR10, UPT, UPT, -UR4, 0x100000, URZ ;  /* 0x00100000040a7890 */ /* 0x000fc8000fffe1ff */
[----:B------:R-:W-:Y:S02]  /*02c0*/  USHF.L.U32 UR11, UR10, 0xb, URZ ;  /* 0x0000000b0a0b7899 */ /* 0x000fe400080006ff */
[----:B------:R-:W-:Y:S02]  /*02d0*/  USHF.L.U32 UR10, UR10, 0x1, URZ ;  /* 0x000000010a0a7899 */ /* 0x000fe400080006ff */
[----:B-1----:R-:W-:Y:S02]  /*02e0*/  ULEA UR5, UR5, UR7, 0x18 ;  /* 0x0000000705057291 */ /* 0x002fe4000f8ec0ff */
[----:B------:R-:W-:-:S04]  /*02f0*/  UIADD3 UR6, UPT, UPT, -UR6, 0x100000, URZ ;  /* 0x0010000006067890 */ /* 0x000fc8000fffe1ff */
[----:B------:R-:W-:Y:S02]  /*0300*/  USHF.L.U32 UR7, UR6, 0xb, URZ ;  /* 0x0000000b06077899 */ /* 0x000fe400080006ff */
[----:B------:R-:W-:Y:S01]  /*0310*/  USHF.L.U32 UR6, UR6, 0x1, URZ ;  /* 0x0000000106067899 */ /* 0x000fe200080006ff */
[----:B------:R-:W1:Y:S11]  /*0320*/  FENCE.VIEW.ASYNC.S ;  /* 0x00000000000073c6 */ /* 0x000e760000000000 */
[----:B-1----:R1:W2:Y:S01]  /*0330*/  SYNCS.EXCH.64 URZ, [UR5+0x32e00], UR6 ;  /* 0x032e000605ff75b2 */ /* 0x0022a20008000100 */
[----:B------:R1:W3:Y:S01]  /*0340*/  SYNCS.EXCH.64 URZ, [UR5+0x32e28], UR6 ;  /* 0x032e280605ff75b2 */ /* 0x0002e20008000100 */
[----:B------:R1:W4:Y:S01]  /*0350*/  SYNCS.EXCH.64 URZ, [UR5+0x32e50], UR8 ;  /* 0x032e500805ff75b2 */ /* 0x0003220008000100 */
[----:B------:R1:W1:Y:S01]  /*0360*/  SYNCS.EXCH.64 URZ, [UR5+0x32e08], UR6 ;  /* 0x032e080605ff75b2 */ /* 0x0002620008000100 */
        /* <DEDUP_REMOVED lines=15> */
[----:B------:R-:W-:Y:S01]  /*0460*/  NOP ;  /* 0x0000000000007918 */ /* 0x000fe20000000000 */
.L_x_6:
[----:B-1----:R-:W-:Y:S05]  /*0470*/  BSYNC.RECONVERGENT B0 ;  /* 0x0000000000007941 */ /* 0x002fea0003800200 */
.L_x_5:
[----:B------:R-:W-:Y:S05]  /*0480*/  BRA `(.L_x_2) ;  /* 0x0000000000b87947 */ /* 0x000fea0003800000 */
.L_x_0:
[----:B------:R-:W1:Y:S01]  /*0490*/  S2UR UR6, SR_CgaCtaId ;  /* 0x00000000000679c3 */ /* 0x000e620000008800 */
[----:B------:R-:W-:Y:S01]  /*04a0*/  NOP ;  /* 0x0000000000007918 */ /* 0x000fe20000000000 */
[----:B------:R-:W-:Y:S01]  /*04b0*/  UMOV UR4, 0x40 ;  /* 0x0000004000047882 */ /* 0x000fe20000000000 */
[----:B------:R-:W-:Y:S01]  /*04c0*/  UMOV UR5, 0x400 ;  /* 0x0000040000057882 */ /* 0x000fe20000000000 */
[----:B-1----:R-:W-:Y:S02]  /*04d0*/  ULEA UR4, UR6, UR4, 0x18 ;  /* 0x0000000406047291 */ /* 0x002fe4000f8ec0ff */
[----:B------:R-:W-:-:S07]  /*04e0*/  ULEA UR5, UR6, UR5, 0x18 ;  /* 0x0000000506057291 */ /* 0x000fce000f8ec0ff */
[----:B------:R-:W1:Y:S02]  /*04f0*/  LDS.U8 R0, [UR4] ;  /* 0x00000004ff007984 */ /* 0x000e640008000000 */
[----:B-1----:R-:W-:-:S13]  /*0500*/  ISETP.NE.AND P0, PT, R0, RZ, PT ;  /* 0x000000ff0000720c */ /* 0x002fda0003f05270 */
[----:B------:R-:W-:Y:S05]  /*0510*/  @P0 BRA `(.L_x_7) ;  /* 0x00000000007c0947 */ /* 0x000fea0003800000 */
[----:B------:R-:W-:-:S13]  /*0520*/  ELECT P0, URZ, PT ;  /* 0x0000000000ff782f */ /* 0x000fda0003800000 */
[----:B------:R-:W-:Y:S05]  /*0530*/  @!P0 BRA `(.L_x_8) ;  /* 0x0000000000848947 */ /* 0x000fea0003800000 */
[----:B------:R-:W-:Y:S01]  /*0540*/  UMOV UR4, 0x10 ;  /* 0x0000001000047882 */ /* 0x000fe20000000000 */
[----:B------:R-:W-:-:S04]  /*0550*/  IMAD.MOV.U32 R2, RZ, RZ, 0xffff ;  /* 0x0000ffffff027424 */ /* 0x000fc800078e00ff */
[----:B------:R-:W-:Y:S04]  /*0560*/  DEPBAR.LE SB1, 0x36 ;  /* 0x00009d800000791a */ /* 0x000fe80000000000 */
[----:B------:R-:W1:Y:S02]  /*0570*/  UTCATOMSWS.FIND_AND_SET.ALIGN UP0, UR4, UR4 ;  /* 0x00000004000475e3 */ /* 0x000e640008000800 */
[----:B-1----:R-:W-:Y:S01]  /*0580*/  PLOP3.LUT P0, PT, PT, PT, UP0, 0x80, 0x8 ;  /* 0x000000000008781c */ /* 0x002fe20003f0f008 */
[----:B------:R-:W-:-:S03]  /*0590*/  IMAD.U32 R7, RZ, RZ, UR4 ;  /* 0x00000004ff077e24 */ /* 0x000fc6000f8e00ff */
[----:B------:R-:W-:-:S04]  /*05a0*/  SEL R0, RZ, 0xffffffff, !P0 ;  /* 0xffffffffff007807 */ /* 0x000fc80004000000 */
[----:B------:R-:W-:Y:S01]  /*05b0*/  ISETP.NE.AND P0, PT, R0, RZ, PT ;  /* 0x000000ff0000720c */ /* 0x000fe20003f05270 */
[----:B------:R-:W-:-:S12]  /*05c0*/  IMAD.MOV.U32 R0, RZ, RZ, 0x1 ;  /* 0x00000001ff007424 */ /* 0x000fd800078e00ff */
[----:B------:R-:W-:Y:S05]  /*05d0*/  @P0 BRA `(.L_x_9) ;  /* 0x0000000000240947 */ /* 0x000fea0003800000 */
.L_x_10:
[----:B------:R-:W-:Y:S05]  /*05e0*/  NANOSLEEP 0x64 ;  /* 0x000000640000795d */ /* 0x000fea0003800000 */
[----:B------:R-:W-:-:S05]  /*05f0*/  UMOV UR4, 0x10 ;  /* 0x0000001000047882 */ /* 0x000fca0000000000 */
[----:B------:R-:W-:Y:S04]  /*0600*/  DEPBAR.LE SB1, 0x36 ;  /* 0x00009d800000791a */ /* 0x000fe80000000000 */
[----:B------:R-:W1:Y:S02]  /*0610*/  UTCATOMSWS.FIND_AND_SET.ALIGN UP0, UR4, UR4 ;  /* 0x00000004000475e3 */ /* 0x000e640008000800 */
[----:B-1----:R-:W-:Y:S01]  /*0620*/  PLOP3.LUT P0, PT, PT, PT, UP0, 0x80, 0x8 ;  /* 0x000000000008781c */ /* 0x002fe20003f0f008 */
[----:B------:R-:W-:-:S03]  /*0630*/  IMAD.U32 R7, RZ, RZ, UR4 ;  /* 0x00000004ff077e24 */ /* 0x000fc6000f8e00ff */
[----:B------:R-:W-:-:S04]  /*0640*/  SEL R4, RZ, 0xffffffff, !P0 ;  /* 0xffffffffff047807 */ /* 0x000fc80004000000 */
[----:B------:R-:W-:-:S13]  /*0650*/  ISETP.NE.AND P0, PT, R4, RZ, PT ;  /* 0x000000ff0400720c */ /* 0x000fda0003f05270 */
[----:B------:R-:W-:Y:S05]  /*0660*/  @!P0 BRA `(.L_x_10) ;  /* 0xfffffffc00dc8947 */ /* 0x000fea000383ffff */
.L_x_9:
[C---:B------:R-:W-:Y:S01]  /*0670*/  VIADD R5, R7.reuse, 0x10 ;  /* 0x0000001007057836 */ /* 0x040fe20000000000 */
[----:B------:R-:W-:Y:S01]  /*0680*/  UMOV UR4, 0x50 ;  /* 0x0000005000047882 */ /* 0x000fe20000000000 */
[----:B------:R-:W-:Y:S01]  /*0690*/  SHF.L.U32 R2, R2, R7, RZ ;  /* 0x0000000702027219 */ /* 0x000fe200000006ff */
[----:B------:R-:W-:Y:S01]  /*06a0*/  ULEA UR4, UR6, UR4, 0x18 ;  /* 0x0000000406047291 */ /* 0x000fe2000f8ec0ff */
[----:B------:R-:W-:Y:S01]  /*06b0*/  IMAD.SHL.U32 R7, R7, 0x20, RZ ;  /* 0x0000002007077824 */ /* 0x000fe200078e00ff */
[----:B------:R-:W-:-:S04]  /*06c0*/  SHF.L.U32 R5, R0, R5, RZ ;  /* 0x0000000500057219 */ /* 0x000fc800000006ff */
[----:B------:R-:W-:-:S05]  /*06d0*/  LOP3.LUT R2, R5, R2, RZ, 0xfc, !PT ;  /* 0x0000000205027212 */ /* 0x000fca00078efcff */
[----:B------:R1:W-:Y:S04]  /*06e0*/  ATOMS.OR RZ, [UR4], R2 ;  /* 0x00000002ffff798c */ /* 0x0003e8000b000004 */
[----:B------:R1:W-:Y:S01]  /*06f0*/  STS [UR5+0x32e98], R7 ;  /* 0x032e9807ff007988 */ /* 0x0003e20008000805 */
[----:B------:R-:W-:Y:S05]  /*0700*/  BRA `(.L_x_8) ;  /* 0x0000000000107947 */ /* 0x000fea0003800000 */
.L_x_7:
[----:B------:R-:W-:Y:S02]  /*0710*/  MOV R0, 0xffffffff ;  /* 0xffffffff00007802 */ /* 0x000fe40000000f00 */
[----:B------:R-:W-:-:S03]  /*0720*/  MOV R4, 0x750 ;  /* 0x0000075000047802 */ /* 0x000fc60000000f00 */
[----:B------:R1:W-:Y:S04]  /*0730*/  STS [UR5+0x32e98], R0 ;  /* 0x032e9800ff007988 */ /* 0x0003e80008000805 */
[----:B-1----:R-:W-:Y:S05]  /*0740*/  CALL.REL.NOINC `($__internal_1_$__cuda_sm10x_tcgen05_guardrail_trap_phase_invalid_during_alloc) ;  /* 0x0000003800f07944 */ /* 0x002fea0003c00000 */
.L_x_8:
[----:B------:R-:W-:Y:S05]  /*0750*/  WARPSYNC.ALL ;  /* 0x0000000000007948 */ /* 0x000fea0003800000 */
[----:B------:R-:W-:Y:S01]  /*0760*/  NOP ;  /* 0x0000000000007918 */ /* 0x000fe20000000000 */
.L_x_2:
[----:B------:R-:W5:Y:S01]  /*0770*/  LDC R0, c[0x0][0x388] ;  /* 0x0000e200ff007b82 */ /* 0x000f620000000800 */
[----:B------:R-:W1:Y:S07]  /*0780*/  S2R R21, SR_LANEID ;  /* 0x0000000000157919 */ /* 0x000e6e0000000000 */
[----:B--234-:R-:W-:Y:S01]  /*0790*/  BAR.SYNC.DEFER_BLOCKING 0x0 ;  /* 0x0000000000007b1d */ /* 0x01cfe20000010000 */
[----:B------:R-:W-:Y:S02]  /*07a0*/  ISETP.NE.AND P0, PT, R3, RZ, PT ;  /* 0x000000ff0300720c */ /* 0x000fe40003f05270 */
[----:B-----5:R-:W-:-:S04]  /*07b0*/  IADD3 R0, PT, PT, R0, 0x7f, RZ ;  /* 0x0000007f00007810 */ /* 0x020fc80007ffe0ff */
[----:B------:R-:W-:-:S05]  /*07c0*/  SHF.R.U32.HI R20, RZ, 0x7, R0 ;  /* 0x00000007ff147819 */ /* 0x000fca0000011600 */
[----:B-1----:R-:W-:Y:S02]  /*07d0*/  IMAD R2, R20, 0x1a, RZ ;  /* 0x0000001a14027824 */ /* 0x002fe400078e02ff */
[----:B------:R-:W-:Y:S05]  /*07e0*/  @!P0 BRA `(.L_x_11) ;  /* 0x00000010002c8947 */ /* 0x000fea0003800000 */
[----:B------:R-:W-:Y:S01]  /*07f0*/  ISETP.NE.AND P0, PT, R3, 0x1, PT ;  /* 0x000000010300780c */ /* 0x000fe20003f05270 */
[----:B------:R-:W1:-:S12]  /*0800*/  S2UR UR5, SR_CgaCtaId ;  /* 0x00000000000579c3 */ /* 0x000e580000008800 */
[----:B------:R-:W-:Y:S05]  /*0810*/  @!P0 BRA `(.L_x_12) ;  /* 0x0000000400948947 */ /* 0x000fea0003800000 */
[----:B------:R-:W-:-:S13]  /*0820*/  ISETP.NE.AND P0, PT, R3, 0x2, PT ;  /* 0x000000020300780c */ /* 0x000fda0003f05270 */
[----:B------:R-:W-:Y:S05]  /*0830*/  @P0 BRA `(.L_x_13) ;  /* 0x0000001c007c0947 */ /* 0x000fea0003800000 */
[----:B------:R-:W2:Y:S02]  /*0840*/  S2UR UR4, SR_CTAID.X ;  /* 0x00000000000479c3 */ /* 0x000ea40000002500 */
[----:B--2---:R-:W-:-:S13]  /*0850*/  ISETP.LE.U32.AND P0, PT, R2, UR4, PT ;  /* 0x0000000402007c0c */ /* 0x004fda000bf03070 */
[----:B-1----:R-:W-:Y:S05]  /*0860*/  @P0 EXIT ;  /* 0x000000000000094d */ /* 0x002fea0003800000 */
[--C-:B------:R-:W-:Y:S01]  /*0870*/  SHF.R.U32.HI R20, RZ, 0x3, R21.reuse ;  /* 0x00000003ff147819 */ /* 0x100fe20000011615 */
[----:B------:R-:W-:Y:S01]  /*0880*/  ULOP3.LUT UR4, URZ, UR4, URZ, 0x33, !UPT ;  /* 0x00000004ff047292 */ /* 0x000fe2000f8e33ff */
[----:B------:R-:W-:Y:S02]  /*0890*/  HFMA2 R15, -RZ, RZ, 0, 0 ;  /* 0x00000000ff0f7431 */ /* 0x000fe400000001ff */
[----:B------:R-:W-:Y:S01]  /*08a0*/  IMAD.MOV.U32 R16, RZ, RZ, RZ ;  /* 0x000000ffff107224 */ /* 0x000fe200078e00ff */
[C---:B------:R-:W-:Y:S01]  /*08b0*/  LOP3.LUT R6, R20.reuse, 0x1, RZ, 0x3c, !PT ;  /* 0x0000000114067812 */ /* 0x040fe200078e3cff */
[C---:B------:R-:W-:Y:S01]  /*08c0*/  IMAD.SHL.U32 R0, R20.reuse, 0x20, RZ ;  /* 0x0000002014007824 */ /* 0x040fe200078e00ff */
[----:B------:R-:W-:Y:S01]  /*08d0*/  LOP3.LUT R18, R20, 0x2, RZ, 0x3c, !PT ;  /* 0x0000000214127812 */ /* 0x000fe200078e3cff */
[----:B------:R-:W-:Y:S01]  /*08e0*/  VIADD R25, R2, UR4 ;  /* 0x0000000402197c36 */ /* 0x000fe20008000000 */
[----:B------:R-:W-:Y:S01]  /*08f0*/  LOP3.LUT R4, R20, 0x3, RZ, 0x3c, !PT ;  /* 0x0000000314047812 */ /* 0x000fe200078e3cff */
[----:B------:R-:W-:Y:S01]  /*0900*/  IMAD R20, R21, 0x4, R20 ;  /* 0x0000000415147824 */ /* 0x000fe200078e0214 */
[C---:B------:R-:W-:Y:S01]  /*0910*/  LOP3.LUT R2, R0.reuse, 0x20, RZ, 0x3c, !PT ;  /* 0x0000002000027812 */ /* 0x040fe200078e3cff */
[----:B------:R-:W-:Y:S01]  /*0920*/  IMAD.HI.U32 R25, R25, -0x1ada67d5, RZ ;  /* 0xe525982b19197827 */ /* 0x000fe200078e00ff */
[C---:B------:R-:W-:Y:S01]  /*0930*/  LOP3.LUT R22, R0.reuse, 0x40, RZ, 0x3c, !PT ;  /* 0x0000004000167812 */ /* 0x040fe200078e3cff */
[----:B------:R-:W-:Y:S01]  /*0940*/  UMOV UR5, URZ ;  /* 0x000000ff00057c82 */ /* 0x000fe20008000000 */
[CC--:B------:R-:W-:Y:S01]  /*0950*/  IADD3 R24, PT, PT, R0.reuse, R21.reuse, RZ ;  /* 0x0000001500187210 */ /* 0x0c0fe20007ffe0ff */
[C---:B------:R-:W-:Y:S01]  /*0960*/  IMAD R19, R21.reuse, 0x4, R6 ;  /* 0x0000000415137824 */ /* 0x040fe200078e0206 */
[----:B------:R-:W-:Y:S01]  /*0970*/  LOP3.LUT R0, R0, 0x60, RZ, 0x3c, !PT ;  /* 0x0000006000007812 */ /* 0x000fe200078e3cff */
[C---:B------:R-:W-:Y:S01]  /*0980*/  IMAD R18, R21.reuse, 0x4, R18 ;  /* 0x0000000415127824 */ /* 0x040fe200078e0212 */
[----:B------:R-:W-:Y:S01]  /*0990*/  LEA R17, R21, R4, 0x2 ;  /* 0x0000000415117211 */ /* 0x000fe200078e10ff */
[----:B------:R-:W-:Y:S01]  /*09a0*/  IMAD.IADD R23, R2, 0x1, R21 ;  /* 0x0000000102177824 */ /* 0x000fe200078e0215 */
[----:B------:R-:W-:Y:S01]  /*09b0*/  SHF.R.U32.HI R25, RZ, 0x7, R25 ;  /* 0x00000007ff197819 */ /* 0x000fe20000011619 */
[----:B------:R-:W-:Y:S01]  /*09c0*/  IMAD.IADD R22, R22, 0x1, R21 ;  /* 0x0000000116167824 */ /* 0x000fe200078e0215 */
[----:B------:R-:W-:-:S07]  /*09d0*/  IADD3 R21, PT, PT, R0, R21, RZ ;  /* 0x0000001500157210 */ /* 0x000fce0007ffe0ff */
.L_x_17:
[----:B-1----:R-:W1:Y:S01]  /*09e0*/  S2R R0, SR_CgaCtaId ;  /* 0x0000000000007919 */ /* 0x002e620000008800 */
[----:B------:R-:W-:Y:S01]  /*09f0*/  MOV R3, 0x400 ;  /* 0x0000040000037802 */ /* 0x000fe20000000f00 */
[----:B------:R-:W-:-:S03]  /*0a00*/  UMOV UR4, URZ ;  /* 0x000000ff00047c82 */ /* 0x000fc60008000000 */
[----:B-1----:R-:W-:-:S07]  /*0a10*/  LEA R0, R0, R3, 0x18 ;  /* 0x0000000300007211 */ /* 0x002fce00078ec0ff */
.L_x_16:
[----:B-1----:R-:W-:Y:S01]  /*0a20*/  LEA R2, R15, R0, 0x3 ;  /* 0x000000000f027211 */ /* 0x002fe200078e18ff */
[----:B------:R-:W-:Y:S01]  /*0a30*/  ULOP3.LUT UP0, URZ, UR4, 0x3, URZ, 0xc0, !UPT ;  /* 0x0000000304ff7892 */ /* 0x000fe2000f80c0ff */
[----:B------:R-:W-:-:S04]  /*0a40*/  SHF.L.U32 R5, R16, 0x1f, RZ ;  /* 0x0000001f10057819 */ /* 0x000fc800000006ff */
[----:B------:R-:W1:Y:S02]  /*0a50*/  SYNCS.PHASECHK.TRANS64.TRYWAIT P0, [R2+URZ+0x32e00], R5 ;  /* 0x032e0005020075a7 */ /* 0x000e6400080011ff */
[----:B-1----:R-:W-:Y:S05]  /*0a60*/  @!P0 BRA `(.L_x_14) ;  /* 0x0000003400308947 */ /* 0x002fea0003800000 */
.L_x_54:
[----:B------:R-:W-:Y:S05]  /*0a70*/  BRA.U UP0, `(.L_x_15) ;  /* 0x0000000100bc7547 */ /* 0x000fea000b800000 */
[C-C-:B------:R-:W-:Y:S02]  /*0a80*/  IMAD R26, R15.reuse, 0x200, R0.reuse ;  /* 0x000002000f1a7824 */ /* 0x140fe400078e0200 */
[----:B------:R-:W-:Y:S02]  /*0a90*/  IMAD R3, R15, 0x400, R0 ;  /* 0x000004000f037824 */ /* 0x000fe400078e0200 */
[--C-:B------:R-:W-:Y:S01]  /*0aa0*/  IMAD R9, R24, 0x4, R26.reuse ;  /* 0x0000000418097824 */ /* 0x100fe200078e021a */
[-C--:B------:R-:W-:Y:S01]  /*0ab0*/  LEA R8, R23, R26.reuse, 0x2 ;  /* 0x0000001a17087211 */ /* 0x080fe200078e10ff */
[--C-:B------:R-:W-:Y:S01]  /*0ac0*/  IMAD R29, R22, 0x4, R26.reuse ;  /* 0x00000004161d7824 */ /* 0x100fe200078e021a */
[-C--:B------:R-:W-:Y:S01]  /*0ad0*/  LEA R27, R21, R26.reuse, 0x2 ;  /* 0x0000001a151b7211 */ /* 0x080fe200078e10ff */
[--C-:B-1----:R-:W-:Y:S01]  /*0ae0*/  IMAD R5, R19, 0x4, R26.reuse ;  /* 0x0000000413057824 */ /* 0x102fe200078e021a */
[-C--:B------:R-:W-:Y:S01]  /*0af0*/  LEA R6, R20, R26.reuse, 0x2 ;  /* 0x0000001a14067211 */ /* 0x080fe200078e10ff */
[----:B------:R-:W1:Y:S01]  /*0b00*/  LDS R9, [R9+0x31000] ;  /* 0x0310000009097984 */ /* 0x000e620000000800 */
[----:B------:R-:W-:Y:S01]  /*0b10*/  LEA R4, R18, R26, 0x2 ;  /* 0x0000001a12047211 */ /* 0x000fe200078e10ff */
[----:B------:R-:W-:Y:S01]  /*0b20*/  IMAD R26, R17, 0x4, R26 ;  /* 0x00000004111a7824 */ /* 0x000fe200078e021a */
[-C--:B------:R-:W-:Y:S01]  /*0b30*/  LEA R14, R24, R3.reuse, 0x2 ;  /* 0x00000003180e7211 */ /* 0x080fe200078e10ff */
[----:B------:R-:W2:Y:S01]  /*0b40*/  LDS R8, [R8+0x31000] ;  /* 0x0310000008087984 */ /* 0x000ea20000000800 */
[--C-:B------:R-:W-:Y:S01]  /*0b50*/  IMAD R11, R23, 0x4, R3.reuse ;  /* 0x00000004170b7824 */ /* 0x100fe200078e0203 */
[----:B------:R-:W-:Y:S01]  /*0b60*/  LEA R10, R22, R3, 0x2 ;  /* 0x00000003160a7211 */ /* 0x000fe200078e10ff */
[----:B------:R-:W-:Y:S01]  /*0b70*/  IMAD R7, R21, 0x4, R3 ;  /* 0x0000000415077824 */ /* 0x000fe200078e0203 */
[----:B------:R-:W3:Y:S04]  /*0b80*/  LDS R29, [R29+0x31000] ;  /* 0x031000001d1d7984 */ /* 0x000ee80000000800 */
[----:B------:R-:W4:Y:S01]  /*0b90*/  LDS R27, [R27+0x31000] ;  /* 0x031000001b1b7984 */ /* 0x000f220000000800 */
[----:B------:R-:W-:-:S03]  /*0ba0*/  NOP ;  /* 0x0000000000007918 */ /* 0x000fc60000000000 */
[----:B-1----:R1:W-:Y:S04]  /*0bb0*/  STS [R6+0x31000], R9 ;  /* 0x0310000906007388 */ /* 0x0023e80000000800 */
[----:B--2---:R2:W-:Y:S04]  /*0bc0*/  STS [R5+0x31000], R8 ;  /* 0x0310000805007388 */ /* 0x0045e80000000800 */
[----:B---3--:R3:W-:Y:S04]  /*0bd0*/  STS [R4+0x31000], R29 ;  /* 0x0310001d04007388 */ /* 0x0087e80000000800 */
[----:B----4-:R-:W-:Y:S04]  /*0be0*/  STS [R26+0x31000], R27 ;  /* 0x0310001b1a007388 */ /* 0x010fe80000000800 */
[----:B------:R-:W4:Y:S04]  /*0bf0*/  LDS R13, [R14+0x31a00] ;  /* 0x031a00000e0d7984 */ /* 0x000f280000000800 */
[----:B------:R-:W5:Y:S04]  /*0c00*/  LDS R12, [R11+0x31a00] ;  /* 0x031a00000b0c7984 */ /* 0x000f680000000800 */
[----:B------:R-:W5:Y:S01]  /*0c10*/  LDS R9, [R10+0x31a00] ;  /* 0x031a00000a097984 */ /* 0x000f620000000800 */
[----:B-1----:R-:W-:-:S03]  /*0c20*/  LEA R6, R20, R3, 0x2 ;  /* 0x0000000314067211 */ /* 0x002fc600078e10ff */
[----:B------:R-:W1:Y:S01]  /*0c30*/  LDS R8, [R7+0x31a00] ;  /* 0x031a000007087984 */ /* 0x000e620000000800 */
[----:B--2---:R-:W-:Y:S01]  /*0c40*/  IMAD R5, R19, 0x4, R3 ;  /* 0x0000000413057824 */ /* 0x004fe200078e0203 */
[----:B------:R-:W-:Y:S01]  /*0c50*/  NOP ;  /* 0x0000000000007918 */ /* 0x000fe20000000000 */
[-C--:B---3--:R-:W-:Y:S02]  /*0c60*/  LEA R4, R18, R3.reuse, 0x2 ;  /* 0x0000000312047211 */ /* 0x088fe400078e10ff */
[----:B------:R-:W-:Y:S01]  /*0c70*/  LEA R3, R17, R3, 0x2 ;  /* 0x0000000311037211 */ /* 0x000fe200078e10ff */
[----:B----4-:R-:W-:Y:S04]  /*0c80*/  STS [R6+0x31a00], R13 ;  /* 0x031a000d06007388 */ /* 0x010fe80000000800 */
[----:B-----5:R-:W-:Y:S04]  /*0c90*/  STS [R5+0x31a00], R12 ;  /* 0x031a000c05007388 */ /* 0x020fe80000000800 */
[----:B------:R-:W-:Y:S04]  /*0ca0*/  STS [R4+0x31a00], R9 ;  /* 0x031a000904007388 */ /* 0x000fe80000000800 */
[----:B-1----:R-:W-:Y:S04]  /*0cb0*/  STS [R3+0x31a00], R8 ;  /* 0x031a000803007388 */ /* 0x002fe80000000800 */
[----:B------:R-:W1:Y:S04]  /*0cc0*/  LDS R27, [R14+0x31c00] ;  /* 0x031c00000e1b7984 */ /* 0x000e680000000800 */
[----:B------:R-:W2:Y:S04]  /*0cd0*/  LDS R26, [R11+0x31c00] ;  /* 0x031c00000b1a7984 */ /* 0x000ea80000000800 */
[----:B------:R-:W3:Y:S04]  /*0ce0*/  LDS R29, [R10+0x31c00] ;  /* 0x031c00000a1d7984 */ /* 0x000ee80000000800 */
[----:B------:R-:W4:Y:S01]  /*0cf0*/  LDS R28, [R7+0x31c00] ;  /* 0x031c0000071c7984 */ /* 0x000f220000000800 */
[----:B------:R-:W-:-:S03]  /*0d00*/  NOP ;  /* 0x0000000000007918 */ /* 0x000fc60000000000 */
[----:B-1----:R1:W-:Y:S04]  /*0d10*/  STS [R6+0x31c00], R27 ;  /* 0x031c001b06007388 */ /* 0x0023e80000000800 */
[----:B--2---:R1:W-:Y:S04]  /*0d20*/  STS [R5+0x31c00], R26 ;  /* 0x031c001a05007388 */ /* 0x0043e80000000800 */
[----:B---3--:R1:W-:Y:S04]  /*0d30*/  STS [R4+0x31c00], R29 ;  /* 0x031c001d04007388 */ /* 0x0083e80000000800 */
[----:B----4-:R1:W-:Y:S01]  /*0d40*/  STS [R3+0x31c00], R28 ;  /* 0x031c001c03007388 */ /* 0x0103e20000000800 */
[----:B------:R2:W-:Y:S06]  /*0d50*/  MEMBAR.ALL.CTA ;  /* 0x0000000000007992 */ /* 0x0005ec0000008000 */
[----:B--2---:R-:W2:Y:S02]  /*0d60*/  FENCE.VIEW.ASYNC.S ;  /* 0x00000000000073c6 */ /* 0x004ea40000000000 */
.L_x_15:
[----:B-1----:R-:W-:Y:S01]  /*0d70*/  VIADD R2, R2, 0x32e50 ;  /* 0x00032e5002027836 */ /* 0x002fe20000000000 */
[C---:B------:R-:W-:Y:S01]  /*0d80*/  ISETP.NE.AND P0, PT, R15.reuse, 0x4, PT ;  /* 0x000000040f00780c */ /* 0x040fe20003f05270 */
[----:B------:R-:W-:Y:S01]  /*0d90*/  VIADD R15, R15, 0x1 ;  /* 0x000000010f0f7836 */ /* 0x000fe20000000000 */
[----:B------:R-:W-:Y:S02]  /*0da0*/  UIADD3 UR4, UPT, UPT, UR4, 0x1, URZ ;  /* 0x0000000104047890 */ /* 0x000fe4000fffe0ff */
[----:B------:R-:W-:Y:S02]  /*0db0*/  PRMT R2, RZ, 0x654, R2 ;  /* 0x00000654ff027816 */ /* 0x000fe40000000002 */
[----:B------:R-:W-:Y:S01]  /*0dc0*/  SEL R15, R15, RZ, P0 ;  /* 0x000000ff0f0f7207 */ /* 0x000fe20000000000 */
[----:B------:R-:W-:Y:S01]  /*0dd0*/  UISETP.NE.AND UP0, UPT, UR4, 0x38, UPT ;  /* 0x000000380400788c */ /* 0x000fe2000bf05270 */
[----:B--2---:R1:W-:Y:S02]  /*0de0*/  SYNCS.ARRIVE.TRANS64.RED.A1T0 RZ, [R2+URZ], RZ ;  /* 0x000000ff02ff79a7 */ /* 0x0043e400081004ff */
[----:B------:R-:W-:-:S04]  /*0df0*/  ISETP.NE.AND P0, PT, R15, RZ, PT ;  /* 0x000000ff0f00720c */ /* 0x000fc80003f05270 */
[----:B------:R-:W-:-:S04]  /*0e00*/  SEL R3, RZ, 0x1, P0 ;  /* 0x00000001ff037807 */ /* 0x000fc80000000000 */
[----:B------:R-:W-:Y:S01]  /*0e10*/  LOP3.LUT R16, R16, R3, RZ, 0x3c, !PT ;  /* 0x0000000310107212 */ /* 0x000fe200078e3cff */
[----:B------:R-:W-:Y:S06]  /*0e20*/  BRA.U UP0, `(.L_x_16) ;  /* 0xfffffff900fc7547 */ /* 0x000fec000b83ffff */
[----:B------:R-:W-:-:S13]  /*0e30*/  ISETP.NE.AND P0, PT, R25, UR5, PT ;  /* 0x0000000519007c0c */ /* 0x000fda000bf05270 */
[----:B------:R-:W-:Y:S05]  /*0e40*/  @!P0 EXIT ;  /* 0x000000000000894d */ /* 0x000fea0003800000 */
[----:B------:R-:W-:Y:S01]  /*0e50*/  UIADD3 UR5, UPT, UPT, UR5, 0x1, URZ ;  /* 0x0000000105057890 */ /* 0x000fe2000fffe0ff */
[----:B------:R-:W-:Y:S05]  /*0e60*/  BRA `(.L_x_17) ;  /* 0xfffffff800dc7947 */ /* 0x000fea000383ffff */
.L_x_12:
[----:B-1----:R-:W-:-:S09]  /*0e70*/  UISETP.NE.AND UP0, UPT, UR5, URZ, UPT ;  /* 0x000000ff0500728c */ /* 0x002fd2000bf05270 */
[----:B------:R-:W-:Y:S05]  /*0e80*/  BRA.U UP0, `(.L_x_13) ;  /* 0x0000001500e87547 */ /* 0x000fea000b800000 */
[----:B------:R-:W1:Y:S01]  /*0e90*/  S2UR UR4, SR_CTAID.X ;  /* 0x00000000000479c3 */ /* 0x000e620000002500 */
[----:B------:R-:W-:Y:S02]  /*0ea0*/  UMOV UR8, 0x400 ;  /* 0x0000040000087882 */ /* 0x000fe40000000000 */
[----:B------:R-:W-:-:S04]  /*0eb0*/  ULEA UR8, UR5, UR8, 0x18 ;  /* 0x0000000805087291 */ /* 0x000fc8000f8ec0ff */
[----:B------:R-:W-:Y:S02]  /*0ec0*/  UIADD3 UR5, UPT, UPT, UR8, 0x18000, URZ ;  /* 0x0001800008057890 */ /* 0x000fe4000fffe0ff */
[----:B------:R-:W-:Y:S02]  /*0ed0*/  UIADD3 UR6, UPT, UPT, UR8, 0x4000, URZ ;  /* 0x0000400008067890 */ /* 0x000fe4000fffe0ff */
[----:B------:R-:W-:Y:S02]  /*0ee0*/  USHF.R.U32.HI UR5, URZ, 0x4, UR5 ;  /* 0x00000004ff057899 */ /* 0x000fe40008011605 */
[----:B------:R-:W-:Y:S02]  /*0ef0*/  USHF.R.U32.HI UR6, URZ, 0x4, UR6 ;  /* 0x00000004ff067899 */ /* 0x000fe40008011606 */
[----:B------:R-:W-:Y:S01]  /*0f00*/  ULOP3.LUT UR5, UR5, 0x3fc0, URZ, 0xc0, !UPT ;  /* 0x00003fc005057892 */ /* 0x000fe2000f8ec0ff */
[----:B-1----:R-:W-:-:S13]  /*0f10*/  ISETP.LE.U32.AND P0, PT, R2, UR4, PT ;  /* 0x0000000402007c0c */ /* 0x002fda000bf03070 */
[----:B------:R-:W-:Y:S05]  /*0f20*/  @P0 EXIT ;  /* 0x000000000000094d */ /* 0x000fea0003800000 */
[----:B------:R-:W-:Y:S01]  /*0f30*/  ULOP3.LUT UR4, URZ, UR4, URZ, 0x33, !UPT ;  /* 0x00000004ff047292 */ /* 0x000fe2000f8e33ff */
[----:B------:R-:W-:Y:S01]  /*0f40*/  IMAD.U32 R0, RZ, RZ, UR5 ;  /* 0x00000005ff007e24 */ /* 0x000fe2000f8e00ff */
[----:B------:R-:W-:Y:S01]  /*0f50*/  ULOP3.LUT UR6, UR6, 0x3fc0, URZ, 0xc0, !UPT ;  /* 0x00003fc006067892 */ /* 0x000fe2000f8ec0ff */
[C---:B------:R-:W-:Y:S01]  /*0f60*/  ISETP.GE.U32.AND P0, PT, R21.reuse, 0x5, PT ;  /* 0x000000051500780c */ /* 0x040fe20003f06070 */
[----:B------:R-:W-:Y:S01]  /*0f70*/  IMAD.MOV.U32 R4, RZ, RZ, RZ ;  /* 0x000000ffff047224 */ /* 0x000fe200078e00ff */
[----:B------:R-:W-:Y:S01]  /*0f80*/  UMOV UR17, URZ ;  /* 0x000000ff00117c82 */ /* 0x000fe20008000000 */
[----:B------:R-:W-:Y:S01]  /*0f90*/  VIADD R3, R2, UR4 ;  /* 0x0000000402037c36 */ /* 0x000fe20008000000 */
[----:B------:R-:W-:Y:S01]  /*0fa0*/  UMOV UR15, URZ ;  /* 0x000000ff000f7c82 */ /* 0x000fe20008000000 */
[C---:B------:R-:W-:Y:S01]  /*0fb0*/  IMAD R5, R21.reuse, 0x500, R0 ;  /* 0x0000050015057824 */ /* 0x040fe200078e0200 */
[----:B------:R-:W-:Y:S01]  /*0fc0*/  LEA R7, R21, UR6, 0xa ;  /* 0x0000000615077c11 */ /* 0x000fe2000f8e50ff */
[----:B------:R-:W-:Y:S01]  /*0fd0*/  IMAD.HI.U32 R3, R3, -0x1ada67d5, RZ ;  /* 0xe525982b03037827 */ /* 0x000fe200078e00ff */
[----:B------:R-:W-:Y:S01]  /*0fe0*/  UMOV UR6, 0x140 ;  /* 0x0000014000067882 */ /* 0x000fe20000000000 */
[----:B------:R-:W-:Y:S01]  /*0ff0*/  UMOV UR7, 0x144 ;  /* 0x0000014400077882 */ /* 0x000fe20000000000 */
[----:B------:R-:W-:Y:S01]  /*1000*/  SEL R7, R7, RZ, !P0 ;  /* 0x000000ff07077207 */ /* 0x000fe20004000000 */
[----:B------:R-:W-:Y:S01]  /*1010*/  UMOV UR4, 0x140 ;  /* 0x0000014000047882 */ /* 0x000fe20000000000 */
[----:B------:R-:W-:Y:S01]  /*1020*/  SEL R5, R5, RZ, !P0 ;  /* 0x000000ff05057207 */ /* 0x000fe20004000000 */
[----:B------:R-:W-:Y:S01]  /*1030*/  UMOV UR5, 0x144 ;  /* 0x0000014400057882 */ /* 0x000fe20000000000 */
[----:B------:R-:W-:-:S07]  /*1040*/  SHF.R.U32.HI R3, RZ, 0x7, R3 ;  /* 0x00000007ff037819 */ /* 0x000fce0000011603 */
.L_x_24:
[----:B------:R-:W-:Y:S02]  /*1050*/  USHF.R.U32.HI UR10, URZ, 0x1, UR17 ;  /* 0x00000001ff0a7899 */ /* 0x000fe40008011611 */
[----:B------:R-:W-:Y:S02]  /*1060*/  USHF.L.U32 UR9, UR17, 0x3, URZ ;  /* 0x0000000311097899 */ /* 0x000fe400080006ff */
[----:B------:R-:W-:Y:S02]  /*1070*/  ULOP3.LUT UR10, UR10, 0x1, URZ, 0xc, !UPT ;  /* 0x000000010a0a7892 */ /* 0x000fe4000f8e0cff */
[----:B------:R-:W-:Y:S02]  /*1080*/  ULOP3.LUT UR9, UR9, 0x8, URZ, 0xc0, !UPT ;  /* 0x0000000809097892 */ /* 0x000fe4000f8ec0ff */
[----:B------:R-:W-:Y:S02]  /*1090*/  USHF.L.U32 UR10, UR10, 0x1f, URZ ;  /* 0x0000001f0a0a7899 */ /* 0x000fe400080006ff */
[----:B------:R-:W-:-:S02]  /*10a0*/  ULOP3.LUT UR12, UR17, 0x1, URZ, 0xc0, !UPT ;  /* 0x00000001110c7892 */ /* 0x000fc4000f8ec0ff */
[----:B------:R-:W-:Y:S01]  /*10b0*/  MOV R0, UR9 ;  /* 0x0000000900007c02 */ /* 0x000fe20008000f00 */
[----:B------:R-:W-:Y:S01]  /*10c0*/  UIADD3 UR9, UPT, UPT, UR8, UR9, URZ ;  /* 0x0000000908097290 */ /* 0x000fe2000fffe0ff */
[----:B------:R-:W-:Y:S01]  /*10d0*/  MOV R9, UR10 ;  /* 0x0000000a00097c02 */ /* 0x000fe20008000f00 */
[----:B------:R-:W-:Y:S02]  /*10e0*/  UIMAD UR12, UR12, 0xa0, URZ ;  /* 0x000000a00c0c78a4 */ /* 0x000fe4000f8e02ff */
[----:B------:R-:W-:Y:S01]  /*10f0*/  UIADD3 UR11, UPT, UPT, UR9, 0x32e78, URZ ;  /* 0x00032e78090b7890 */ /* 0x000fe2000fffe0ff */
[----:B------:R-:W1:Y:S02]  /*1100*/  SYNCS.PHASECHK.TRANS64.TRYWAIT P0, [R0+UR8+0x32e88], R9 ;  /* 0x032e8809000075a7 */ /* 0x000e640008001108 */
[----:B-1----:R-:W-:Y:S09]  /*1110*/  @!P0 BRA `(.L_x_18) ;  /* 0x0000002c009c8947 */ /* 0x002ff20003800000 */
.L_x_56:
[----:B------:R-:W-:Y:S01]  /*1120*/  NOP ;  /* 0x0000000000007918 */ /* 0x000fe20000000000 */
[----:B------:R-:W-:-:S05]  /*1130*/  UMOV UR16, URZ ;  /* 0x000000ff00107c82 */ /* 0x000fca0008000000 */
.L_x_23:
[----:B------:R-:W-:Y:S01]  /*1140*/  ULEA UR10, UR15, UR8, 0x3 ;  /* 0x000000080f0a7291 */ /* 0x000fe2000f8e18ff */
[----:B-1----:R-:W-:Y:S01]  /*1150*/  SHF.L.U32 R9, R4, 0x1f, RZ ;  /* 0x0000001f04097819 */ /* 0x002fe200000006ff */
[----:B------:R-:W-:Y:S01]  /*1160*/  ULOP3.LUT UP0, UR14, UR16, 0x2, URZ, 0xc0, !UPT ;  /* 0x00000002100e7892 */ /* 0x000fe2000f80c0ff */
[----:B------:R-:W-:Y:S06]  /*1170*/  MOV R0, UR15 ;  /* 0x0000000f00007c02 */ /* 0x000fec0008000f00 */
[----:B------:R-:W1:Y:S02]  /*1180*/  SYNCS.PHASECHK.TRANS64.TRYWAIT P0, [UR10+0x32e50], R9 ;  /* 0x032e5009ff0075a7 */ /* 0x000e64000800110a */
[----:B-12---:R-:W-:Y:S05]  /*1190*/  @!P0 BRA `(.L_x_19) ;  /* 0x0000002c009c8947 */ /* 0x006fea0003800000 */
.L_x_58:
[----:B------:R-:W-:Y:S01]  /*11a0*/  NOP ;  /* 0x0000000000007918 */ /* 0x000fe20000000000 */
[----:B------:R-:W-:Y:S05]  /*11b0*/  BRA.U UP0, `(.L_x_20) ;  /* 0x0000000100487547 */ /* 0x000fea000b800000 */
[----:B------:R-:W-:Y:S02]  /*11c0*/  ULEA UR22, UR15, UR8, 0x9 ;  /* 0x000000080f167291 */ /* 0x000fe4000f8e48ff */
[----:B------:R-:W-:Y:S02]  /*11d0*/  ULEA UR9, UR15, UR8, 0xa ;  /* 0x000000080f097291 */ /* 0x000fe4000f8e50ff */
[----:B------:R-:W-:Y:S02]  /*11e0*/  UIADD3 UR22, UPT, UPT, UR22, 0x31000, URZ ;  /* 0x0003100016167890 */ /* 0x000fe4000fffe0ff */
[----:B------:R-:W-:Y:S02]  /*11f0*/  UIADD3 UR13, UPT, UPT, UR9, 0x31a00, URZ ;  /* 0x00031a00090d7890 */ /* 0x000fe4000fffe0ff */
[----:B------:R-:W-:Y:S02]  /*1200*/  UIADD3 UR9, UPT, UPT, UR9, 0x31c00, URZ ;  /* 0x00031c0009097890 */ /* 0x000fe4000fffe0ff */
[----:B------:R-:W-:Y:S02]  /*1210*/  USHF.R.U32.HI UR22, URZ, 0x4, UR22 ;  /* 0x00000004ff167899 */ /* 0x000fe40008011616 */
[----:B------:R-:W-:Y:S02]  /*1220*/  USHF.R.U32.HI UR13, URZ, 0x4, UR13 ;  /* 0x00000004ff0d7899 */ /* 0x000fe4000801160d */
[----:B------:R-:W-:Y:S02]  /*1230*/  USHF.R.U32.HI UR9, URZ, 0x4, UR9 ;  /* 0x00000004ff097899 */ /* 0x000fe40008011609 */
[----:B------:R-:W-:Y:S02]  /*1240*/  ULOP3.LUT UR18, UR22, 0x3fe0, URZ, 0xc0, !UPT ;  /* 0x00003fe016127892 */ /* 0x000fe4000f8ec0ff */
[----:B------:R-:W-:Y:S02]  /*1250*/  ULOP3.LUT UR20, UR13, 0x3fe0, URZ, 0xc0, !UPT ;  /* 0x00003fe00d147892 */ /* 0x000fe4000f8ec0ff */
[----:B------:R-:W-:Y:S01]  /*1260*/  ULOP3.LUT UR22, UR9, 0x3fc0, URZ, 0xc0, !UPT ;  /* 0x00003fc009167892 */ /* 0x000fe2000f8ec0ff */
[----:B------:R-:W-:Y:S01]  /*1270*/  UMOV UR19, 0x4008 ;  /* 0x0000400800137882 */ /* 0x000fe20000000000 */
[----:B------:R-:W-:Y:S01]  /*1280*/  UMOV UR21, 0x4008 ;  /* 0x0000400800157882 */ /* 0x000fe20000000000 */
[----:B------:R-:W-:Y:S02]  /*1290*/  UMOV UR23, 0x4008 ;  /* 0x0000400800177882 */ /* 0x000fe40000000000 */
[----:B------:R2:W-:Y:S02]  /*12a0*/  UTCCP.T.S.4x32dp128bit tmem[0x140], gdesc[UR18] ;  /* 0x00014012ff0079e7 */ /* 0x0005e40009100000 */
[----:B------:R2:W-:Y:S02]  /*12b0*/  UTCCP.T.S.4x32dp128bit tmem[0x144], gdesc[UR20] ;  /* 0x00014414ff0079e7 */ /* 0x0005e40009100000 */
[----:B------:R2:W-:Y:S01]  /*12c0*/  UTCCP.T.S.4x32dp128bit tmem[0x148], gdesc[UR22] ;  /* 0x00014816ff0079e7 */ /* 0x0005e20009100000 */
[----:B------:R-:W-:Y:S02]  /*12d0*/  NOP ;  /* 0x0000000000007918 */ /* 0x000fe40000000000 */
.L_x_20:
[----:B------:R-:W-:Y:S01]  /*12e0*/  UISETP.NE.AND UP0, UPT, UR15, 0x4, UPT ;  /* 0x000000040f00788c */ /* 0x000fe2000bf05270 */
[----:B-1----:R-:W1:Y:S01]  /*12f0*/  SHFL.IDX PT, R2, R7, R0, 0x1f ;  /* 0x00001f0007027589 */ /* 0x002e6200000e0000 */
[----:B------:R-:W-:Y:S01]  /*1300*/  UIADD3 UR9, UPT, UPT, UR15, 0x1, URZ ;  /* 0x000000010f097890 */ /* 0x000fe2000fffe0ff */
[----:B------:R-:W-:Y:S03]  /*1310*/  NOP ;  /* 0x0000000000007918 */ /* 0x000fe60000000000 */
[----:B------:R-:W-:Y:S03]  /*1320*/  USEL UR9, UR9, URZ, UP0 ;  /* 0x000000ff09097287 */ /* 0x000fe60008000000 */
[----:B------:R3:W4:Y:S01]  /*1330*/  SHFL.IDX PT, R6, R5, R0, 0x1f ;  /* 0x00001f0005067589 */ /* 0x00072200000e0000 */
[----:B------:R-:W-:Y:S02]  /*1340*/  USHF.L.U32 UR15, UR14, 0x4, URZ ;  /* 0x000000040e0f7899 */ /* 0x000fe400080006ff */
[----:B------:R-:W-:Y:S02]  /*1350*/  ULEA UR13, UR9, UR8, 0x3 ;  /* 0x00000008090d7291 */ /* 0x000fe4000f8e18ff */
[----:B------:R-:W-:Y:S01]  /*1360*/  ULEA UR14, UR14, 0x8a8, 0xd ;  /* 0x000008a80e0e7891 */ /* 0x000fe2000f8e68ff */
[----:B------:R-:W-:Y:S01]  /*1370*/  ISETP.NE.AND P0, PT, RZ, UR9, PT ;  /* 0x00000009ff007c0c */ /* 0x000fe2000bf05270 */
[----:B------:R-:W-:Y:S02]  /*1380*/  UISETP.NE.AND UP0, UPT, UR16, URZ, UPT ;  /* 0x000000ff1000728c */ /* 0x000fe4000bf05270 */
[----:B------:R-:W-:Y:S01]  /*1390*/  UPRMT UR15, UR15, 0x5410, UR14 ;  /* 0x000054100f0f7896 */ /* 0x000fe2000800000e */
[----:B------:R-:W-:Y:S01]  /*13a0*/  SEL R11, RZ, 0x1, P0 ;  /* 0x00000001ff0b7807 */ /* 0x000fe20000000000 */
[----:B------:R-:W-:Y:S01]  /*13b0*/  UIADD3 UR10, UPT, UPT, UR10, 0x32e28, URZ ;  /* 0x00032e280a0a7890 */ /* 0x000fe2000fffe0ff */
[----:B------:R-:W-:Y:S02]  /*13c0*/  UMOV UR14, URZ ;  /* 0x000000ff000e7c82 */ /* 0x000fe40008000000 */
[----:B------:R-:W-:Y:S01]  /*13d0*/  LOP3.LUT R4, R4, R11, RZ, 0x3c, !PT ;  /* 0x0000000b04047212 */ /* 0x000fe200078e3cff */
[----:B--2---:R-:W-:Y:S01]  /*13e0*/  UMOV UR21, 0x40004040 ;  /* 0x4000404000157882 */ /* 0x004fe20000000000 */
[----:B------:R-:W-:Y:S01]  /*13f0*/  UMOV UR19, 0x40004040 ;  /* 0x4000404000137882 */ /* 0x000fe20000000000 */
[----:B------:R-:W-:Y:S01]  /*1400*/  UMOV UR25, 0x40004040 ;  /* 0x4000404000197882 */ /* 0x000fe20000000000 */
[----:B------:R-:W-:Y:S01]  /*1410*/  UMOV UR23, 0x40004040 ;  /* 0x4000404000177882 */ /* 0x000fe20000000000 */
[----:B------:R-:W-:Y:S01]  /*1420*/  IMAD.U32 R9, R4, -0x80000000, RZ ;  /* 0x8000000004097824 */ /* 0x000fe200078e00ff */
[----:B------:R-:W-:Y:S01]  /*1430*/  UMOV UR29, 0x40004040 ;  /* 0x40004040001d7882 */ /* 0x000fe20000000000 */
[----:B------:R-:W-:Y:S01]  /*1440*/  UMOV UR27, 0x40004040 ;  /* 0x40004040001b7882 */ /* 0x000fe20000000000 */
[----:B------:R-:W-:Y:S01]  /*1450*/  UMOV UR33, 0x40004040 ;  /* 0x4000404000217882 */ /* 0x000fe20000000000 */
[----:B------:R-:W-:Y:S01]  /*1460*/  UMOV UR31, 0x40004040 ;  /* 0x40004040001f7882 */ /* 0x000fe20000000000 */
[----:B-1----:R-:W-:Y:S01]  /*1470*/  R2UR UR20, R2 ;  /* 0x00000000021472ca */ /* 0x002fe200000e0000 */
[----:B---3--:R-:W-:Y:S01]  /*1480*/  IMAD.U32 R0, RZ, RZ, UR9 ;  /* 0x00000009ff007e24 */ /* 0x008fe2000f8e00ff */
[----:B----4-:R-:W-:Y:S11]  /*1490*/  R2UR UR18, R6 ;  /* 0x00000000061272ca */ /* 0x010ff600000e0000 */
[----:B------:R-:W-:Y:S02]  /*14a0*/  UIADD3 UR24, UPT, UPT, UR20, 0x2, URZ ;  /* 0x0000000214187890 */ /* 0x000fe4000fffe0ff */
[----:B------:R-:W-:Y:S01]  /*14b0*/  UIADD3 UR22, UPT, UPT, UR18, 0x2, URZ ;  /* 0x0000000212167890 */ /* 0x000fe2000fffe0ff */
[----:B------:R1:W-:Y:S01]  /*14c0*/  UTCQMMA gdesc[UR20], gdesc[UR18], tmem[UR12], tmem[UR14], idesc[UR15], tmem[UR6], UP0 ;  /* 0x00060e1214007dea */ /* 0x0003e2000800030c */
[----:B------:R-:W-:Y:S02]  /*14d0*/  UIADD3 UR28, UPT, UPT, UR20, 0x4, URZ ;  /* 0x00000004141c7890 */ /* 0x000fe4000fffe0ff */
[----:B------:R-:W-:Y:S02]  /*14e0*/  UIADD3 UR26, UPT, UPT, UR18, 0x4, URZ ;  /* 0x00000004121a7890 */ /* 0x000fe4000fffe0ff */
[----:B------:R-:W-:Y:S02]  /*14f0*/  UIADD3 UR32, UPT, UPT, UR20, 0x6, URZ ;  /* 0x0000000614207890 */ /* 0x000fe4000fffe0ff */
[----:B------:R-:W-:Y:S01]  /*1500*/  UIADD3 UR30, UPT, UPT, UR18, 0x6, URZ ;  /* 0x00000006121e7890 */ /* 0x000fe2000fffe0ff */
[----:B------:R1:W-:Y:S04]  /*1510*/  UTCQMMA gdesc[UR24], gdesc[UR22], tmem[UR12], tmem[UR14], idesc[UR15], tmem[UR6], UPT ;  /* 0x00060e1618007dea */ /* 0x0003e8000b80030c */
[----:B------:R1:W-:Y:S04]  /*1520*/  UTCQMMA gdesc[UR28], gdesc[UR26], tmem[UR12], tmem[UR14], idesc[UR15], tmem[UR6], UPT ;  /* 0x00060e1a1c007dea */ /* 0x0003e8000b80030c */
[----:B------:R1:W-:Y:S01]  /*1530*/  UTCQMMA gdesc[UR32], gdesc[UR30], tmem[UR12], tmem[UR14], idesc[UR15], tmem[UR6], UPT ;  /* 0x00060e1e20007dea */ /* 0x0003e2000b80030c */
[----:B------:R1:W-:Y:S01]  /*1540*/  UTCBAR [UR10], URZ ;  /* 0x000000ff0a0073e9 */ /* 0x0003e200080000ff */
[----:B------:R-:W2:Y:S02]  /*1550*/  SYNCS.PHASECHK.TRANS64.TRYWAIT P0, [UR13+0x32e50], R9 ;  /* 0x032e5009ff0075a7 */ /* 0x000ea4000800110d */
[----:B-12---:R-:W-:Y:S05]  /*1560*/  @!P0 BRA `(.L_x_21) ;  /* 0x0000002800c48947 */ /* 0x006fea0003800000 */
.L_x_60:
[----:B------:R-:W-:Y:S01]  /*1570*/  UIADD3 UR10, UPT, UPT, UR16, 0x1, URZ ;  /* 0x00000001100a7890 */ /* 0x000fe2000fffe0ff */
[----:B-1----:R-:W1:Y:S01]  /*1580*/  SHFL.IDX PT, R2, R7, R0, 0x1f ;  /* 0x00001f0007027589 */ /* 0x002e6200000e0000 */
[----:B------:R-:W-:Y:S02]  /*1590*/  UIADD3 UR13, UPT, UPT, UR13, 0x32e28, URZ ;  /* 0x00032e280d0d7890 */ /* 0x000fe4000fffe0ff */
[----:B------:R-:W-:Y:S05]  /*15a0*/  USHF.L.U32 UR14, UR10, 0xd, URZ ;  /* 0x0000000d0a0e7899 */ /* 0x000fea00080006ff */
[----:B------:R-:W2:Y:S01]  /*15b0*/  SHFL.IDX PT, R6, R5, R0, 0x1f ;  /* 0x00001f0005067589 */ /* 0x000ea200000e0000 */
[----:B------:R-:W-:Y:S01]  /*15c0*/  USHF.L.U32 UR15, UR10, 0x4, URZ ;  /* 0x000000040a0f7899 */ /* 0x000fe200080006ff */
[----:B------:R-:W-:Y:S01]  /*15d0*/  NOP ;  /* 0x0000000000007918 */ /* 0x000fe20000000000 */
[----:B------:R-:W-:Y:S01]  /*15e0*/  ULOP3.LUT UR14, UR14, 0x6000, URZ, 0xc0, !UPT ;  /* 0x000060000e0e7892 */ /* 0x000fe2000f8ec0ff */
[----:B------:R-:W-:Y:S01]  /*15f0*/  NOP ;  /* 0x0000000000007918 */ /* 0x000fe20000000000 */
[----:B------:R-:W-:Y:S02]  /*1600*/  ULOP3.LUT UR15, UR15, 0x30, URZ, 0xc0, !UPT ;  /* 0x000000300f0f7892 */ /* 0x000fe4000f8ec0ff */
[----:B------:R-:W-:Y:S02]  /*1610*/  ULOP3.LUT UR14, UR14, 0x8a8, URZ, 0xfc, !UPT ;  /* 0x000008a80e0e7892 */ /* 0x000fe4000f8efcff */
[----:B------:R-:W-:Y:S02]  /*1620*/  UISETP.NE.AND UP0, UPT, UR10, 0x37, UPT ;  /* 0x000000370a00788c */ /* 0x000fe4000bf05270 */
[----:B------:R-:W-:Y:S01]  /*1630*/  UPRMT UR15, UR15, 0x5410, UR14 ;  /* 0x000054100f0f7896 */ /* 0x000fe2000800000e */
[----:B------:R-:W-:Y:S02]  /*1640*/  UMOV UR21, 0x40004040 ;  /* 0x4000404000157882 */ /* 0x000fe40000000000 */
[----:B------:R-:W-:Y:S01]  /*1650*/  UMOV UR14, URZ ;  /* 0x000000ff000e7c82 */ /* 0x000fe20008000000 */
[----:B------:R-:W-:Y:S01]  /*1660*/  UMOV UR19, 0x40004040 ;  /* 0x4000404000137882 */ /* 0x000fe20000000000 */
[----:B------:R-:W-:Y:S01]  /*1670*/  UMOV UR25, 0x40004040 ;  /* 0x4000404000197882 */ /* 0x000fe20000000000 */
[----:B------:R-:W-:Y:S01]  /*1680*/  UMOV UR23, 0x40004040 ;  /* 0x4000404000177882 */ /* 0x000fe20000000000 */
[----:B------:R-:W-:Y:S01]  /*1690*/  UMOV UR29, 0x40004040 ;  /* 0x40004040001d7882 */ /* 0x000fe20000000000 */
[----:B-1----:R-:W-:Y:S01]  /*16a0*/  R2UR UR20, R2 ;  /* 0x00000000021472ca */ /* 0x002fe200000e0000 */
[----:B------:R-:W-:Y:S01]  /*16b0*/  UMOV UR27, 0x40004040 ;  /* 0x40004040001b7882 */ /* 0x000fe20000000000 */
[----:B--2---:R-:W-:Y:S01]  /*16c0*/  R2UR UR18, R6 ;  /* 0x00000000061272ca */ /* 0x004fe200000e0000 */
[----:B------:R-:W-:Y:S01]  /*16d0*/  UMOV UR33, 0x40004040 ;  /* 0x4000404000217882 */ /* 0x000fe20000000000 */
[----:B------:R-:W-:Y:S09]  /*16e0*/  UMOV UR31, 0x40004040 ;  /* 0x40004040001f7882 */ /* 0x000ff20000000000 */
[----:B------:R-:W-:Y:S02]  /*16f0*/  UIADD3 UR24, UPT, UPT, UR20, 0x2, URZ ;  /* 0x0000000214187890 */ /* 0x000fe4000fffe0ff */
[----:B------:R-:W-:Y:S01]  /*1700*/  UIADD3 UR22, UPT, UPT, UR18, 0x2, URZ ;  /* 0x0000000212167890 */ /* 0x000fe2000fffe0ff */
[----:B------:R1:W-:Y:S01]  /*1710*/  UTCQMMA gdesc[UR20], gdesc[UR18], tmem[UR12], tmem[UR14], idesc[UR15], tmem[UR4], UPT ;  /* 0x00040e1214007dea */ /* 0x0003e2000b80030c */
        /* <DEDUP_REMOVED lines=8> */
[----:B------:R-:W-:Y:S05]  /*17a0*/  BRA.U UP0, `(.L_x_22) ;  /* 0x0000000100087547 */ /* 0x000fea000b800000 */
[----:B------:R2:W-:Y:S01]  /*17b0*/  UTCBAR [UR11], URZ ;  /* 0x000000ff0b0073e9 */ /* 0x0005e200080000ff */
[----:B------:R-:W-:Y:S01]  /*17c0*/  NOP ;  /* 0x0000000000007918 */ /* 0x000fe20000000000 */
.L_x_22:
[----:B------:R-:W-:Y:S02]  /*17d0*/  UISETP.NE.AND UP0, UPT, UR9, 0x4, UPT ;  /* 0x000000040900788c */ /* 0x000fe4000bf05270 */
[----:B------:R-:W-:Y:S02]  /*17e0*/  UIADD3 UR9, UPT, UPT, UR9, 0x1, URZ ;  /* 0x0000000109097890 */ /* 0x000fe4000fffe0ff */
[----:B------:R-:W-:Y:S02]  /*17f0*/  UIADD3 UR16, UPT, UPT, UR16, 0x2, URZ ;  /* 0x0000000210107890 */ /* 0x000fe4000fffe0ff */
[----:B-1----:R-:W-:Y:S02]  /*1800*/  USEL UR15, UR9, URZ, UP0 ;  /* 0x000000ff090f7287 */ /* 0x002fe40008000000 */
[----:B------:R-:W-:Y:S04]  /*1810*/  UISETP.NE.AND UP0, UPT, UR16, 0x38, UPT ;  /* 0x000000381000788c */ /* 0x000fe8000bf05270 */
[----:B------:R-:W-:Y:S04]  /*1820*/  ISETP.NE.AND P0, PT, RZ, UR15, PT ;  /* 0x0000000fff007c0c */ /* 0x000fe8000bf05270 */
[----:B------:R-:W-:Y:S04]  /*1830*/  SEL R9, RZ, 0x1, P0 ;  /* 0x00000001ff097807 */ /* 0x000fe80000000000 */
[----:B------:R-:W-:Y:S01]  /*1840*/  LOP3.LUT R4, R4, R9, RZ, 0x3c, !PT ;  /* 0x0000000904047212 */ /* 0x000fe200078e3cff */
[----:B------:R-:W-:Y:S06]  /*1850*/  BRA.U UP0, `(.L_x_23) ;  /* 0xfffffff900387547 */ /* 0x000fec000b83ffff */
[----:B------:R-:W-:-:S13]  /*1860*/  ISETP.NE.AND P0, PT, R3, UR17, PT ;  /* 0x0000001103007c0c */ /* 0x000fda000bf05270 */
[----:B--2---:R-:W-:Y:S05]  /*1870*/  @!P0 EXIT ;  /* 0x000000000000894d */ /* 0x004fea0003800000 */
[----:B------:R-:W-:Y:S01]  /*1880*/  UIADD3 UR17, UPT, UPT, UR17, 0x1, URZ ;  /* 0x0000000111117890 */ /* 0x000fe2000fffe0ff */
[----:B------:R-:W-:Y:S11]  /*1890*/  BRA `(.L_x_24) ;  /* 0xfffffff400ec7947 */ /* 0x000ff6000383ffff */
.L_x_11:
[----:B------:R-:W-:-:S13]  /*18a0*/  ELECT P0, URZ, PT ;  /* 0x0000000000ff782f */ /* 0x000fda0003800000 */
[----:B------:R-:W-:Y:S05]  /*18b0*/  @!P0 BRA `(.L_x_13) ;  /* 0x0000000c005c8947 */ /* 0x000fea0003800000 */
[----:B------:R-:W1:Y:S02]  /*18c0*/  S2R R13, SR_CTAID.X ;  /* 0x00000000000d7919 */ /* 0x000e640000002500 */
[----:B-1----:R-:W-:-:S13]  /*18d0*/  ISETP.GE.U32.AND P0, PT, R13, R2, PT ;  /* 0x000000020d00720c */ /* 0x002fda0003f06070 */
[----:B------:R-:W-:Y:S05]  /*18e0*/  @P0 EXIT ;  /* 0x000000000000094d */ /* 0x000fea0003800000 */
[----:B------:R-:W1:Y:S01]  /*18f0*/  LDC.64 R16, c[0x0][0x348] ;  /* 0x0000d200ff107b82 */ /* 0x000e620000000a00 */
[-C--:B------:R-:W-:Y:S02]  /*1900*/  LOP3.LUT R3, RZ, R13.reuse, RZ, 0x33, !PT ;  /* 0x0000000dff037212 */ /* 0x080fe400078e33ff */
[----:B------:R-:W-:Y:S02]  /*1910*/  CS2R R14, SRZ ;  /* 0x00000000000e7805 */ /* 0x000fe4000001ff00 */
[----:B------:R-:W-:Y:S01]  /*1920*/  MOV R0, R13 ;  /* 0x0000000d00007202 */ /* 0x000fe20000000f00 */
[----:B------:R-:W-:Y:S02]  /*1930*/  IMAD.MOV.U32 R5, RZ, RZ, RZ ;  /* 0x000000ffff057224 */ /* 0x000fe400078e00ff */
[----:B------:R-:W-:Y:S01]  /*1940*/  IMAD.IADD R3, R2, 0x1, R3 ;  /* 0x0000000102037824 */ /* 0x000fe200078e0203 */
[----:B------:R-:W2:Y:S03]  /*1950*/  LDC.64 R8, c[0x0][0x358] ;  /* 0x0000d600ff087b82 */ /* 0x000ea60000000a00 */
[----:B------:R-:W-:-:S05]  /*1960*/  IMAD.HI.U32 R12, R3, -0x1ada67d5, RZ ;  /* 0xe525982b030c7827 */ /* 0x000fca00078e00ff */
[----:B------:R-:W-:-:S07]  /*1970*/  SHF.R.U32.HI R12, RZ, 0x7, R12 ;  /* 0x00000007ff0c7819 */ /* 0x000fce000001160c */
.L_x_30:
[----:B------:R-:W-:Y:S01]  /*1980*/  IMAD.HI.U32 R19, R0, 0x4ec4ec4f, RZ ;  /* 0x4ec4ec4f00137827 */ /* 0x000fe200078e00ff */
[----:B------:R-:W-:-:S04]  /*1990*/  MOV R2, 0x1a00 ;  /* 0x00001a0000027802 */ /* 0x000fc80000000f00 */
[----:B------:R-:W-:-:S05]  /*19a0*/  SHF.R.U32.HI R19, RZ, 0x7, R19 ;  /* 0x00000007ff137819 */ /* 0x000fca0000011613 */
[C---:B------:R-:W-:Y:S02]  /*19b0*/  IMAD R45, R19.reuse, -0x10, R20 ;  /* 0xfffffff0132d7824 */ /* 0x040fe400078e0214 */
[----:B------:R-:W-:-:S03]  /*19c0*/  IMAD R3, R19, -0x1a0, R0 ;  /* 0xfffffe6013037824 */ /* 0x000fc600078e0200 */
[----:B------:R-:W-:Y:S02]  /*19d0*/  VIMNMX.U32 R45, PT, PT, R45, 0x10, PT ;  /* 0x000000102d2d7848 */ /* 0x000fe40003fe0000 */
[----:B------:R-:W-:Y:S02]  /*19e0*/  LOP3.LUT R6, R3, 0xffff, RZ, 0xc0, !PT ;  /* 0x0000ffff03067812 */ /* 0x000fe400078ec0ff */
[----:B-12---:R-:W-:Y:S05]  /*19f0*/  CALL.REL.NOINC `($__internal_3_$__cuda_sm20_div_u16) ;  /* 0x00000028005c7944 */ /* 0x006fea0003c00000 */
[----:B------:R-:W-:Y:S01]  /*1a00*/  PRMT R45, R45, 0x9910, RZ ;  /* 0x000099102d2d7816 */ /* 0x000fe200000000ff */
[----:B------:R-:W1:Y:S01]  /*1a10*/  S2R R0, SR_CgaCtaId ;  /* 0x0000000000007919 */ /* 0x000e620000008800 */
[C---:B------:R-:W-:Y:S01]  /*1a20*/  PRMT R2, R33.reuse, 0x9910, RZ ;  /* 0x0000991021027816 */ /* 0x040fe200000000ff */
[----:B------:R-:W2:Y:S01]  /*1a30*/  LDC.64 R10, c[0x0][0x380] ;  /* 0x0000e000ff0a7b82 */ /* 0x000ea20000000a00 */
[----:B------:R-:W-:-:S03]  /*1a40*/  LOP3.LUT R18, R33, 0xffff, RZ, 0xc0, !PT ;  /* 0x0000ffff21127812 */ /* 0x000fc600078ec0ff */
[----:B------:R-:W-:Y:S02]  /*1a50*/  IMAD R2, R45, R2, RZ ;  /* 0x000000022d027224 */ /* 0x000fe400078e02ff */
[----:B------:R-:W-:Y:S02]  /*1a60*/  IMAD R18, R18, 0xa0, RZ ;  /* 0x000000a012127824 */ /* 0x000fe400078e02ff */
[----:B------:R-:W-:-:S05]  /*1a70*/  IMAD.MOV R2, RZ, RZ, -R2 ;  /* 0x000000ffff027224 */ /* 0x000fca00078e0a02 */
[----:B------:R-:W-:-:S05]  /*1a80*/  PRMT R2, R2, 0x7710, RZ ;  /* 0x0000771002027816 */ /* 0x000fca00000000ff */
[----:B------:R-:W-:Y:S01]  /*1a90*/  IMAD.IADD R2, R3, 0x1, R2 ;  /* 0x0000000103027824 */ /* 0x000fe200078e0202 */
[----:B------:R-:W-:-:S04]  /*1aa0*/  MOV R3, 0x400 ;  /* 0x0000040000037802 */ /* 0x000fc80000000f00 */
[----:B------:R-:W-:Y:S01]  /*1ab0*/  LOP3.LUT R4, R2, 0xffff, RZ, 0xc0, !PT ;  /* 0x0000ffff02047812 */ /* 0x000fe200078ec0ff */
[----:B------:R-:W-:-:S03]  /*1ac0*/  HFMA2 R2, -RZ, RZ, 0, 0 ;  /* 0x00000000ff027431 */ /* 0x000fc600000001ff */
[----:B------:R-:W-:Y:S01]  /*1ad0*/  LEA R4, R19, R4, 0x4 ;  /* 0x0000000413047211 */ /* 0x000fe200078e20ff */
[----:B------:R-:W-:Y:S01]  /*1ae0*/  IMAD.MOV.U32 R19, RZ, RZ, 0x100 ;  /* 0x00000100ff137424 */ /* 0x000fe200078e00ff */
[----:B-1----:R-:W-:-:S03]  /*1af0*/  LEA R0, R0, R3, 0x18 ;  /* 0x0000000300007211 */ /* 0x002fc600078ec0ff */
[----:B------:R-:W-:Y:S01]  /*1b00*/  IMAD.SHL.U32 R4, R4, 0x80, RZ ;  /* 0x0000008004047824 */ /* 0x000fe200078e00ff */
[----:B------:R-:W-:-:S03]  /*1b10*/  IADD3 R22, PT, PT, R0, 0x32e00, RZ ;  /* 0x00032e0000167810 */ /* 0x000fc60007ffe0ff */
[----:B--2---:R-:W-:-:S07]  /*1b20*/  IMAD.WIDE.U32 R10, R4, 0x4, R10 ;  /* 0x00000004040a7825 */ /* 0x004fce00078e000a */
.L_x_29:
[----:B------:R-:W-:Y:S01]  /*1b30*/  LOP3.LUT R3, R15, 0x1, RZ, 0x3c, !PT ;  /* 0x000000010f037812 */ /* 0x000fe200078e3cff */
[----:B------:R-:W-:Y:S01]  /*1b40*/  IMAD R23, R5, 0x8, R22 ;  /* 0x0000000805177824 */ /* 0x000fe200078e0216 */
[----:B------:R-:W-:Y:S05]  /*1b50*/  YIELD ;  /* 0x0000000000007946 */ /* 0x000fea0003800000 */
[----:B------:R-:W-:Y:S04]  /*1b60*/  SHF.L.U32 R6, R3, 0x1f, RZ ;  /* 0x0000001f03067819 */ /* 0x000fe800000006ff */
[----:B------:R-:W1:Y:S02]  /*1b70*/  SYNCS.PHASECHK.TRANS64.TRYWAIT P0, [R23+URZ+0x28], R6 ;  /* 0x00002806170075a7 */ /* 0x000e6400080011ff */
[----:B-1----:R-:W-:Y:S05]  /*1b80*/  @!P0 BRA `(.L_x_25) ;  /* 0x0000002400588947 */ /* 0x002fea0003800000 */
.L_x_62:
[----:B------:R-:W-:Y:S01]  /*1b90*/  R2UR UR4, R8 ;  /* 0x00000000080472ca */ /* 0x000fe200000e0000 */
[----:B------:R-:W-:Y:S01]  /*1ba0*/  UMOV UR6, 0x0 ;  /* 0x0000000000067882 */ /* 0x000fe20000000000 */
[----:B------:R-:W-:Y:S01]  /*1bb0*/  R2UR UR5, R9 ;  /* 0x00000000090572ca */ /* 0x000fe200000e0000 */
[C-C-:B------:R-:W-:Y:S01]  /*1bc0*/  IMAD R21, R5.reuse, 0x200, R0.reuse ;  /* 0x0000020005157824 */ /* 0x140fe200078e0200 */
[C---:B------:R-:W-:Y:S01]  /*1bd0*/  ISETP.NE.AND P0, PT, R5.reuse, 0x4, PT ;  /* 0x000000040500780c */ /* 0x040fe20003f05270 */
[--C-:B------:R-:W-:Y:S01]  /*1be0*/  IMAD R24, R5, 0x4000, R0.reuse ;  /* 0x0000400005187824 */ /* 0x100fe200078e0200 */
[----:B------:R-:W-:Y:S01]  /*1bf0*/  IADD3 R26, P2, PT, R16, 0x40, RZ ;  /* 0x00000040101a7810 */ /* 0x000fe20007f5e0ff */
[----:B------:R-:W-:Y:S01]  /*1c00*/  UMOV UR7, 0x10000000 ;  /* 0x1000000000077882 */ /* 0x000fe20000000000 */
[----:B------:R-:W-:Y:S01]  /*1c10*/  R2UR UR10, R21 ;  /* 0x00000000150a72ca */ /* 0x000fe200000e0000 */
[C-C-:B------:R-:W-:Y:S01]  /*1c20*/  IMAD R3, R5.reuse, 0x5000, R0.reuse ;  /* 0x0000500005037824 */ /* 0x140fe200078e0200 */
[----:B------:R-:W-:Y:S01]  /*1c30*/  R2UR UR16, R24 ;  /* 0x00000000181072ca */ /* 0x000fe200000e0000 */
[----:B------:R-:W-:Y:S01]  /*1c40*/  IMAD R21, R5, 0x400, R0 ;  /* 0x0000040005157824 */ /* 0x000fe200078e0200 */
[----:B------:R-:W-:Y:S01]  /*1c50*/  IADD3 R24, P1, PT, R16, 0xc0, RZ ;  /* 0x000000c010187810 */ /* 0x000fe20007f3e0ff */
[--C-:B------:R-:W-:Y:S01]  /*1c60*/  IMAD.X R27, RZ, RZ, R17.reuse, P2 ;  /* 0x000000ffff1b7224 */ /* 0x100fe200010e0611 */
[----:B------:R-:W-:Y:S01]  /*1c70*/  R2UR UR18, R19 ;  /* 0x00000000131272ca */ /* 0x000fe200000e0000 */
[----:B------:R-:W2:Y:S01]  /*1c80*/  LDG.E.CONSTANT R6, desc[UR4][R10.64] ;  /* 0x000000040a067981 */ /* 0x000ea2000c1e9900 */
[----:B------:R-:W-:Y:S01]  /*1c90*/  R2UR UR14, R21 ;  /* 0x00000000150e72ca */ /* 0x000fe200000e0000 */
[----:B------:R-:W-:Y:S01]  /*1ca0*/  IMAD.X R25, RZ, RZ, R17, P1 ;  /* 0x000000ffff197224 */ /* 0x000fe200008e0611 */
[----:B------:R-:W-:Y:S01]  /*1cb0*/  R2UR UR12, R3 ;  /* 0x00000000030c72ca */ /* 0x000fe200000e0000 */
[----:B------:R-:W3:Y:S01]  /*1cc0*/  LDCU.64 UR24, c[0x0][0x348] ;  /* 0x00006900ff1877ac */ /* 0x000ee20008000a00 */
[----:B------:R-:W-:Y:S01]  /*1cd0*/  R2UR UR17, R23 ;  /* 0x00000000171172ca */ /* 0x000fe200000e0000 */
[----:B------:R-:W-:Y:S01]  /*1ce0*/  VIADD R5, R5, 0x1 ;  /* 0x0000000105057836 */ /* 0x000fe20000000000 */
[----:B------:R-:W-:Y:S01]  /*1cf0*/  R2UR UR19, R4 ;  /* 0x00000000041372ca */ /* 0x000fe200000e0000 */
[----:B------:R-:W-:Y:S01]  /*1d00*/  UIADD3 UR16, UPT, UPT, UR16, 0x4000, URZ ;  /* 0x0000400010107890 */ /* 0x000fe2000fffe0ff */
[----:B------:R-:W-:Y:S01]  /*1d10*/  R2UR UR30, R26 ;  /* 0x000000001a1e72ca */ /* 0x000fe200000e0000 */
[----:B------:R-:W-:Y:S01]  /*1d20*/  UIADD3 UR8, UPT, UPT, UR10, 0x31000, URZ ;  /* 0x000310000a087890 */ /* 0x000fe2000fffe0ff */
[----:B------:R-:W-:Y:S01]  /*1d30*/  R2UR UR31, R27 ;  /* 0x000000001b1f72ca */ /* 0x000fe200000e0000 */
[----:B------:R-:W-:Y:S01]  /*1d40*/  UIADD3 UR18, UPT, UPT, UR18, -0x100, URZ ;  /* 0xffffff0012127890 */ /* 0x000fe2000fffe0ff */
[----:B------:R-:W-:Y:S01]  /*1d50*/  R2UR UR28, R24 ;  /* 0x00000000181c72ca */ /* 0x000fe200000e0000 */
[----:B------:R-:W-:Y:S01]  /*1d60*/  UIADD3 UR20, UPT, UPT, UR14, 0x31a00, URZ ;  /* 0x00031a000e147890 */ /* 0x000fe2000fffe0ff */
[----:B------:R-:W-:Y:S01]  /*1d70*/  R2UR UR29, R25 ;  /* 0x00000000191d72ca */ /* 0x000fe200000e0000 */
[----:B------:R-:W-:Y:S01]  /*1d80*/  UIADD3 UR12, UPT, UPT, UR12, 0x18000, URZ ;  /* 0x000180000c0c7890 */ /* 0x000fe2000fffe0ff */
[----:B------:R-:W-:Y:S01]  /*1d90*/  R2UR UR11, R2 ;  /* 0x00000000020b72ca */ /* 0x000fe200000e0000 */
[----:B------:R-:W-:Y:S01]  /*1da0*/  UMOV UR13, UR17 ;  /* 0x00000011000d7c82 */ /* 0x000fe20008000000 */
[----:B------:R-:W-:Y:S01]  /*1db0*/  UMOV UR14, UR18 ;  /* 0x00000012000e7c82 */ /* 0x000fe20008000000 */
[----:B------:R-:W-:Y:S01]  /*1dc0*/  SEL R5, R5, RZ, P0 ;  /* 0x000000ff05057207 */ /* 0x000fe20000000000 */
[----:B------:R-:W-:Y:S01]  /*1dd0*/  UMOV UR9, UR17 ;  /* 0x0000001100097c82 */ /* 0x000fe20008000000 */
[----:B------:R-:W-:Y:S01]  /*1de0*/  R2UR UR22, R18 ;  /* 0x00000000121672ca */ /* 0x000fe200000e0000 */
[----:B------:R-:W-:Y:S01]  /*1df0*/  UMOV UR10, UR19 ;  /* 0x00000013000a7c82 */ /* 0x000fe20008000000 */
[----:B------:R4:W-:Y:S01]  /*1e00*/  UTMALDG.2D [UR16], [UR30], desc[UR6] ;  /* 0x000006101e0075b4 */ /* 0x0009e20008009000 */
[C---:B------:R-:W-:Y:S01]  /*1e10*/  ISETP.NE.AND P0, PT, R5.reuse, RZ, PT ;  /* 0x000000ff0500720c */ /* 0x040fe20003f05270 */
[----:B------:R-:W-:Y:S01]  /*1e20*/  UMOV UR21, UR17 ;  /* 0x0000001100157c82 */ /* 0x000fe20008000000 */
[C---:B------:R-:W-:Y:S02]  /*1e30*/  IMAD R29, R5.reuse, 0x8, R22 ;  /* 0x00000008051d7824 */ /* 0x040fe400078e0216 */
[----:B------:R-:W-:Y:S01]  /*1e40*/  SEL R30, RZ, 0x1, P0 ;  /* 0x00000001ff1e7807 */ /* 0x000fe20000000000 */
[C---:B-1----:R-:W-:Y:S01]  /*1e50*/  VIADD R7, R5.reuse, 0x1 ;  /* 0x0000000105077836 */ /* 0x042fe20000000000 */
[----:B------:R-:W-:Y:S02]  /*1e60*/  ISETP.NE.AND P0, PT, R5, 0x4, PT ;  /* 0x000000040500780c */ /* 0x000fe40003f05270 */
[----:B------:R-:W-:Y:S01]  /*1e70*/  LOP3.LUT R15, R15, R30, RZ, 0x3c, !PT ;  /* 0x0000001e0f0f7212 */ /* 0x000fe200078e3cff */
[----:B------:R-:W-:Y:S01]  /*1e80*/  IMAD.MOV.U32 R30, RZ, RZ, 0x9480 ;  /* 0x00009480ff1e7424 */ /* 0x000fe200078e00ff */
[----:B------:R-:W-:Y:S02]  /*1e90*/  SEL R7, R7, RZ, P0 ;  /* 0x000000ff07077207 */ /* 0x000fe40000000000 */
[----:B------:R-:W-:Y:S05]  /*1ea0*/  LOP3.LUT R31, R15, 0x1, RZ, 0x3c, !PT ;  /* 0x000000010f1f7812 */ /* 0x000fea00078e3cff */
[----:B------:R-:W-:Y:S02]  /*1eb0*/  IMAD.U32 R28, R31, -0x80000000, RZ ;  /* 0x800000001f1c7824 */ /* 0x000fe400078e00ff */
[C---:B--2---:R-:W-:Y:S01]  /*1ec0*/  IMAD.SHL.U32 R21, R6.reuse, 0x1000, RZ ;  /* 0x0000100006157824 */ /* 0x044fe200078e00ff */
[C---:B------:R-:W-:Y:S01]  /*1ed0*/  ISETP.GT.AND P1, PT, R6.reuse, RZ, PT ;  /* 0x000000ff0600720c */ /* 0x040fe20003f24270 */
[----:B---3--:R-:W-:Y:S01]  /*1ee0*/  UIADD3 UR26, UP2, UPT, UR24, 0x140, URZ ;  /* 0x00000140181a7890 */ /* 0x008fe2000ff5e0ff */
[----:B------:R-:W-:Y:S01]  /*1ef0*/  R2UR UR4, R6 ;  /* 0x00000000060472ca */ /* 0x000fe200000e0000 */
[----:B------:R-:W-:Y:S01]  /*1f00*/  UIADD3 UR24, UP1, UPT, UR24, 0x1c0, URZ ;  /* 0x000001c018187890 */ /* 0x000fe2000ff3e0ff */
[----:B------:R-:W-:Y:S01]  /*1f10*/  SEL R21, R21, RZ, P1 ;  /* 0x000000ff15157207 */ /* 0x000fe20000800000 */
[----:B------:R-:W-:Y:S02]  /*1f20*/  UIADD3.X UR27, UPT, UPT, URZ, UR25, URZ, UP2, !UPT ;  /* 0x00000019ff1b7290 */ /* 0x000fe400097fe4ff */
[----:B------:R-:W-:Y:S02]  /*1f30*/  UIADD3.X UR25, UPT, UPT, URZ, UR25, URZ, UP1, !UPT ;  /* 0x00000019ff197290 */ /* 0x000fe40008ffe4ff */
[----:B------:R-:W-:Y:S05]  /*1f40*/  IMAD.IADD R21, R18, 0x1, R21 ;  /* 0x0000000112157824 */ /* 0x000fea00078e0215 */
[----:B------:R-:W-:Y:S01]  /*1f50*/  R2UR UR15, R21 ;  /* 0x00000000150f72ca */ /* 0x000fe200000e0000 */
[----:B------:R-:W-:Y:S04]  /*1f60*/  UISETP.LT.AND UP0, UPT, URZ, UR4, UPT ;  /* 0x00000004ff00728c */ /* 0x000fe8000bf01270 */
[----:B------:R-:W-:Y:S04]  /*1f70*/  USEL UR4, URZ, UR4, !UP0 ;  /* 0x00000004ff047287 */ /* 0x000fe8000c000000 */
[----:B------:R-:W-:Y:S01]  /*1f80*/  UIMAD UR23, UR4, 0xe, UR11 ;  /* 0x0000000e041778a4 */ /* 0x000fe2000f8e020b */
[C-C-:B------:R-:W-:Y:S03]  /*1f90*/  IMAD R3, R5.reuse, 0x5000, R0.reuse ;  /* 0x0000500005037824 */ /* 0x140fe600078e0200 */
[----:B------:R4:W-:Y:S01]  /*1fa0*/  UTMALDG.2D [UR12], [UR28], desc[UR6] ;  /* 0x0000060c1c0075b4 */ /* 0x0009e20008009000 */
[----:B------:R4:W-:Y:S04]  /*1fb0*/  UTMALDG.2D [UR8], [UR26], desc[UR6] ;  /* 0x000006081a0075b4 */ /* 0x0009e80008009000 */
[----:B------:R4:W-:Y:S01]  /*1fc0*/  UTMALDG.2D [UR20], [UR24], desc[UR6] ;  /* 0x00000614180075b4 */ /* 0x0009e20008009000 */
[----:B------:R1:W-:Y:S01]  /*1fd0*/  SYNCS.ARRIVE.TRANS64 RZ, [R23+URZ], R30 ;  /* 0x0000001e17ff79a7 */ /* 0x0003e200080000ff */
[----:B------:R-:W2:Y:S01]  /*1fe0*/  SYNCS.PHASECHK.TRANS64.TRYWAIT P1, [R29+URZ+0x28], R28 ;  /* 0x0000281c1d0075a7 */ /* 0x000ea200080211ff */
[----:B-1----:R-:W-:Y:S01]  /*1ff0*/  IMAD R23, R5, 0x4000, R0 ;  /* 0x0000400005177824 */ /* 0x002fe200078e0200 */
[----:B--2-4-:R-:W-:Y:S06]  /*2000*/  @!P1 BRA `(.L_x_26) ;  /* 0x0000002000509947 */ /* 0x014fec0003800000 */
.L_x_64:
[----:B------:R-:W-:Y:S01]  /*2010*/  R2UR UR8, R23 ;  /* 0x00000000170872ca */ /* 0x000fe200000e0000 */
[----:B------:R-:W-:Y:S01]  /*2020*/  UMOV UR14, 0x0 ;  /* 0x00000000000e7882 */ /* 0x000fe20000000000 */
[----:B------:R-:W-:Y:S01]  /*2030*/  R2UR UR10, R19 ;  /* 0x00000000130a72ca */ /* 0x000fe200000e0000 */
[----:B------:R-:W-:Y:S01]  /*2040*/  UMOV UR15, 0x10000000 ;  /* 0x10000000000f7882 */ /* 0x000fe20000000000 */
[----:B------:R-:W-:Y:S01]  /*2050*/  R2UR UR4, R3 ;  /* 0x00000000030472ca */ /* 0x000fe200000e0000 */
[----:B------:R-:W-:Y:S01]  /*2060*/  VIADD R5, R7, 0x1 ;  /* 0x0000000107057836 */ /* 0x000fe20000000000 */
[----:B------:R-:W-:Y:S01]  /*2070*/  R2UR UR9, R29 ;  /* 0x000000001d0972ca */ /* 0x000fe200000e0000 */
[----:B------:R-:W-:Y:S01]  /*2080*/  IMAD R3, R7, 0x5000, R0 ;  /* 0x0000500007037824 */ /* 0x000fe200078e0200 */
[----:B------:R-:W-:Y:S02]  /*2090*/  R2UR UR16, R26 ;  /* 0x000000001a1072ca */ /* 0x000fe400000e0000 */
[----:B------:R-:W-:Y:S02]  /*20a0*/  R2UR UR17, R27 ;  /* 0x000000001b1172ca */ /* 0x000fe400000e0000 */
[----:B------:R-:W-:Y:S01]  /*20b0*/  R2UR UR11, R4 ;  /* 0x00000000040b72ca */ /* 0x000fe200000e0000 */
[----:B------:R-:W-:Y:S01]  /*20c0*/  UIADD3 UR8, UPT, UPT, UR8, 0x4000, URZ ;  /* 0x0000400008087890 */ /* 0x000fe2000fffe0ff */
[----:B------:R-:W-:Y:S01]  /*20d0*/  R2UR UR12, R24 ;  /* 0x00000000180c72ca */ /* 0x000fe200000e0000 */
[----:B------:R-:W-:Y:S01]  /*20e0*/  UIADD3 UR10, UPT, UPT, UR10, -0x80, URZ ;  /* 0xffffff800a0a7890 */ /* 0x000fe2000fffe0ff */
[----:B------:R-:W-:Y:S01]  /*20f0*/  R2UR UR13, R25 ;  /* 0x00000000190d72ca */ /* 0x000fe200000e0000 */
[----:B------:R-:W-:Y:S01]  /*2100*/  UIADD3 UR4, UPT, UPT, UR4, 0x18000, URZ ;  /* 0x0001800004047890 */ /* 0x000fe2000fffe0ff */
[----:B------:R-:W-:Y:S01]  /*2110*/  R2UR UR7, R21 ;  /* 0x00000000150772ca */ /* 0x000fe200000e0000 */
[----:B------:R-:W-:Y:S01]  /*2120*/  UMOV UR5, UR9 ;  /* 0x0000000900057c82 */ /* 0x000fe20008000000 */
[C---:B------:R-:W-:Y:S02]  /*2130*/  ISETP.NE.AND P0, PT, R7.reuse, RZ, PT ;  /* 0x000000ff0700720c */ /* 0x040fe40003f05270 */
[----:B------:R-:W-:Y:S02]  /*2140*/  UMOV UR6, UR10 ;  /* 0x0000000a00067c82 */ /* 0x000fe40008000000 */
[----:B------:R-:W-:Y:S01]  /*2150*/  SEL R6, RZ, 0x1, P0 ;  /* 0x00000001ff067807 */ /* 0x000fe20000000000 */
[----:B------:R2:W-:Y:S01]  /*2160*/  UTMALDG.2D [UR8], [UR16], desc[UR14] ;  /* 0x00000e08100075b4 */ /* 0x0005e20008009000 */
[----:B------:R-:W-:Y:S02]  /*2170*/  ISETP.NE.AND P0, PT, R7, 0x4, PT ;  /* 0x000000040700780c */ /* 0x000fe40003f05270 */
[----:B------:R-:W-:Y:S01]  /*2180*/  LOP3.LUT R23, R15, R6, RZ, 0x3c, !PT ;  /* 0x000000060f177212 */ /* 0x000fe200078e3cff */
[----:B------:R-:W-:Y:S01]  /*2190*/  IMAD.MOV.U32 R6, RZ, RZ, 0x9000 ;  /* 0x00009000ff067424 */ /* 0x000fe200078e00ff */
[----:B------:R-:W-:Y:S01]  /*21a0*/  SEL R5, R5, RZ, P0 ;  /* 0x000000ff05057207 */ /* 0x000fe20000000000 */
[----:B------:R-:W-:Y:S01]  /*21b0*/  IMAD R15, R7, 0x8, R22 ;  /* 0x00000008070f7824 */ /* 0x000fe200078e0216 */
[----:B------:R-:W-:Y:S01]  /*21c0*/  LOP3.LUT R30, R23, 0x1, RZ, 0x3c, !PT ;  /* 0x00000001171e7812 */ /* 0x000fe200078e3cff */
[----:B------:R2:W-:Y:S01]  /*21d0*/  UTMALDG.2D [UR4], [UR12], desc[UR14] ;  /* 0x00000e040c0075b4 */ /* 0x0005e20008009000 */
[----:B------:R2:W-:Y:S01]  /*21e0*/  SYNCS.ARRIVE.TRANS64 RZ, [R29+URZ], R6 ;  /* 0x000000061dff79a7 */ /* 0x0005e200080000ff */
[----:B------:R-:W-:Y:S02]  /*21f0*/  ISETP.NE.AND P0, PT, R5, RZ, PT ;  /* 0x000000ff0500720c */ /* 0x000fe40003f05270 */
[----:B------:R-:W-:Y:S02]  /*2200*/  IMAD.U32 R28, R30, -0x80000000, RZ ;  /* 0x800000001e1c7824 */ /* 0x000fe400078e00ff */
[----:B------:R-:W-:Y:S02]  /*2210*/  IMAD R30, R7, 0x4000, R0 ;  /* 0x00004000071e7824 */ /* 0x000fe400078e0200 */
[----:B------:R-:W3:Y:S02]  /*2220*/  SYNCS.PHASECHK.TRANS64.TRYWAIT P1, [R15+URZ+0x28], R28 ;  /* 0x0000281c0f0075a7 */ /* 0x000ee400080211ff */
[----:B--23--:R-:W-:Y:S05]  /*2230*/  @!P1 BRA `(.L_x_27) ;  /* 0x0000001c00e09947 */ /* 0x00cfea0003800000 */
.L_x_66:
[----:B------:R-:W-:Y:S01]  /*2240*/  R2UR UR8, R30 ;  /* 0x000000001e0872ca */ /* 0x000fe200000e0000 */
[----:B------:R-:W-:Y:S01]  /*2250*/  UMOV UR14, 0x0 ;  /* 0x00000000000e7882 */ /* 0x000fe20000000000 */
[----:B------:R-:W-:Y:S01]  /*2260*/  R2UR UR4, R3 ;  /* 0x00000000030472ca */ /* 0x000fe200000e0000 */
[----:B------:R-:W-:Y:S01]  /*2270*/  UMOV UR15, 0x10000000 ;  /* 0x10000000000f7882 */ /* 0x000fe20000000000 */
[----:B------:R-:W-:Y:S01]  /*2280*/  R2UR UR9, R15 ;  /* 0x000000000f0972ca */ /* 0x000fe200000e0000 */
[----:B------:R-:W-:Y:S01]  /*2290*/  IMAD R7, R5, 0x8, R22 ;  /* 0x0000000805077824 */ /* 0x000fe200078e0216 */
[----:B------:R-:W-:Y:S02]  /*22a0*/  R2UR UR10, R19 ;  /* 0x00000000130a72ca */ /* 0x000fe400000e0000 */
[----:B------:R-:W-:Y:S02]  /*22b0*/  R2UR UR16, R26 ;  /* 0x000000001a1072ca */ /* 0x000fe400000e0000 */
[----:B------:R-:W-:Y:S02]  /*22c0*/  R2UR UR17, R27 ;  /* 0x000000001b1172ca */ /* 0x000fe400000e0000 */
[----:B------:R-:W-:Y:S01]  /*22d0*/  R2UR UR11, R4 ;  /* 0x00000000040b72ca */ /* 0x000fe200000e0000 */
[----:B------:R-:W-:Y:S01]  /*22e0*/  UIADD3 UR8, UPT, UPT, UR8, 0x4000, URZ ;  /* 0x0000400008087890 */ /* 0x000fe2000fffe0ff */
[----:B------:R-:W-:Y:S01]  /*22f0*/  R2UR UR12, R24 ;  /* 0x00000000180c72ca */ /* 0x000fe200000e0000 */
[----:B------:R-:W-:Y:S01]  /*2300*/  UIADD3 UR4, UPT, UPT, UR4, 0x18000, URZ ;  /* 0x0001800004047890 */ /* 0x000fe2000fffe0ff */
[----:B------:R-:W-:Y:S01]  /*2310*/  R2UR UR13, R25 ;  /* 0x00000000190d72ca */ /* 0x000fe200000e0000 */
[----:B------:R-:W-:Y:S01]  /*2320*/  UMOV UR5, UR9 ;  /* 0x0000000900057c82 */ /* 0x000fe20008000000 */
[----:B------:R-:W-:Y:S01]  /*2330*/  R2UR UR7, R21 ;  /* 0x00000000150772ca */ /* 0x000fe200000e0000 */
[----:B------:R-:W-:Y:S01]  /*2340*/  UMOV UR6, UR10 ;  /* 0x0000000a00067c82 */ /* 0x000fe20008000000 */
[----:B------:R-:W-:Y:S04]  /*2350*/  SEL R28, RZ, 0x1, P0 ;  /* 0x00000001ff1c7807 */ /* 0x000fe80000000000 */
[----:B------:R-:W-:Y:S01]  /*2360*/  LOP3.LUT R23, R23, R28, RZ, 0x3c, !PT ;  /* 0x0000001c17177212 */ /* 0x000fe200078e3cff */
[----:B------:R2:W-:Y:S03]  /*2370*/  UTMALDG.2D [UR8], [UR16], desc[UR14] ;  /* 0x00000e08100075b4 */ /* 0x0005e60008009000 */
[----:B------:R-:W-:Y:S03]  /*2380*/  LOP3.LUT R28, R23, 0x1, RZ, 0x3c, !PT ;  /* 0x00000001171c7812 */ /* 0x000fe600078e3cff */
[----:B------:R2:W-:Y:S01]  /*2390*/  UTMALDG.2D [UR4], [UR12], desc[UR14] ;  /* 0x00000e040c0075b4 */ /* 0x0005e20008009000 */
[----:B------:R2:W-:Y:S01]  /*23a0*/  SYNCS.ARRIVE.TRANS64 RZ, [R15+URZ], R6 ;  /* 0x000000060fff79a7 */ /* 0x0005e200080000ff */
[----:B------:R-:W-:Y:S02]  /*23b0*/  IMAD.U32 R30, R28, -0x80000000, RZ ;  /* 0x800000001c1e7824 */ /* 0x000fe400078e00ff */
[----:B------:R-:W-:Y:S02]  /*23c0*/  VIADD R28, R19, 0x80 ;  /* 0x00000080131c7836 */ /* 0x000fe40000000000 */
[----:B------:R-:W3:Y:S02]  /*23d0*/  SYNCS.PHASECHK.TRANS64.TRYWAIT P0, [R7+URZ+0x28], R30 ;  /* 0x0000281e070075a7 */ /* 0x000ee400080011ff */
[----:B--23--:R-:W-:Y:S05]  /*23e0*/  @!P0 BRA `(.L_x_28) ;  /* 0x0000001c008c8947 */ /* 0x00cfea0003800000 */
.L_x_68:
[----:B------:R-:W-:Y:S01]  /*23f0*/  R2UR UR16, R26 ;  /* 0x000000001a1072ca */ /* 0x000fe200000e0000 */
[--C-:B-1----:R-:W-:Y:S01]  /*2400*/  IMAD R15, R5, 0x4000, R0.reuse ;  /* 0x00004000050f7824 */ /* 0x102fe200078e0200 */
[----:B------:R-:W-:Y:S01]  /*2410*/  R2UR UR17, R27 ;  /* 0x000000001b1172ca */ /* 0x000fe200000e0000 */
[----:B------:R-:W-:Y:S01]  /*2420*/  UMOV UR14, 0x0 ;  /* 0x00000000000e7882 */ /* 0x000fe20000000000 */
[----:B------:R-:W-:Y:S01]  /*2430*/  R2UR UR10, R28 ;  /* 0x000000001c0a72ca */ /* 0x000fe200000e0000 */
[----:B------:R-:W-:Y:S01]  /*2440*/  UMOV UR15, 0x10000000 ;  /* 0x10000000000f7882 */ /* 0x000fe20000000000 */
[----:B------:R-:W-:Y:S01]  /*2450*/  R2UR UR8, R15 ;  /* 0x000000000f0872ca */ /* 0x000fe200000e0000 */
[----:B------:R-:W-:Y:S01]  /*2460*/  IMAD R3, R5, 0x5000, R0 ;  /* 0x0000500005037824 */ /* 0x000fe200078e0200 */
[----:B------:R-:W-:Y:S01]  /*2470*/  R2UR UR9, R7 ;  /* 0x00000000070972ca */ /* 0x000fe200000e0000 */
[----:B------:R-:W-:Y:S01]  /*2480*/  VIADD R15, R5, 0x1 ;  /* 0x00000001050f7836 */ /* 0x000fe20000000000 */
[----:B------:R-:W-:Y:S01]  /*2490*/  R2UR UR11, R4 ;  /* 0x00000000040b72ca */ /* 0x000fe200000e0000 */
[----:B------:R-:W-:Y:S01]  /*24a0*/  VIADD R19, R19, 0x200 ;  /* 0x0000020013137836 */ /* 0x000fe20000000000 */
[----:B------:R-:W-:Y:S01]  /*24b0*/  R2UR UR4, R3 ;  /* 0x00000000030472ca */ /* 0x000fe200000e0000 */
[----:B------:R-:W-:Y:S01]  /*24c0*/  VIADD R2, R2, 0x1 ;  /* 0x0000000102027836 */ /* 0x000fe20000000000 */
[----:B------:R-:W-:Y:S02]  /*24d0*/  R2UR UR12, R24 ;  /* 0x00000000180c72ca */ /* 0x000fe400000e0000 */
[----:B------:R-:W-:Y:S01]  /*24e0*/  R2UR UR13, R25 ;  /* 0x00000000190d72ca */ /* 0x000fe200000e0000 */
[----:B------:R-:W-:Y:S01]  /*24f0*/  UMOV UR6, UR10 ;  /* 0x0000000a00067c82 */ /* 0x000fe20008000000 */
[----:B------:R-:W-:Y:S01]  /*2500*/  R2UR UR7, R21 ;  /* 0x00000000150772ca */ /* 0x000fe200000e0000 */
[----:B------:R-:W-:Y:S01]  /*2510*/  UIADD3 UR8, UPT, UPT, UR8, 0x4000, URZ ;  /* 0x0000400008087890 */ /* 0x000fe2000fffe0ff */
[----:B------:R-:W-:Y:S01]  /*2520*/  ISETP.NE.AND P0, PT, R5, 0x4, PT ;  /* 0x000000040500780c */ /* 0x000fe20003f05270 */
[----:B------:R-:W-:Y:S03]  /*2530*/  UMOV UR5, UR9 ;  /* 0x0000000900057c82 */ /* 0x000fe60008000000 */
[----:B------:R-:W-:Y:S01]  /*2540*/  SEL R5, R15, RZ, P0 ;  /* 0x000000ff0f057207 */ /* 0x000fe20000000000 */
[----:B------:R-:W-:Y:S01]  /*2550*/  UIADD3 UR4, UPT, UPT, UR4, 0x18000, URZ ;  /* 0x0001800004047890 */ /* 0x000fe2000fffe0ff */
[----:B------:R-:W-:Y:S02]  /*2560*/  ISETP.NE.AND P0, PT, R19, 0x1d00, PT ;  /* 0x00001d001300780c */ /* 0x000fe40003f05270 */
[----:B------:R1:W-:Y:S01]  /*2570*/  UTMALDG.2D [UR8], [UR16], desc[UR14] ;  /* 0x00000e08100075b4 */ /* 0x0003e20008009000 */
[----:B------:R-:W-:Y:S05]  /*2580*/  ISETP.NE.AND P1, PT, R5, RZ, PT ;  /* 0x000000ff0500720c */ /* 0x000fea0003f25270 */
[----:B------:R1:W-:Y:S01]  /*2590*/  UTMALDG.2D [UR4], [UR12], desc[UR14] ;  /* 0x00000e040c0075b4 */ /* 0x0003e20008009000 */
[----:B------:R2:W-:Y:S02]  /*25a0*/  SYNCS.ARRIVE.TRANS64 RZ, [R7+URZ], R6 ;  /* 0x0000000607ff79a7 */ /* 0x0005e400080000ff */
[----:B--2---:R-:W-:Y:S04]  /*25b0*/  SEL R6, RZ, 0x1, P1 ;  /* 0x00000001ff067807 */ /* 0x004fe80000800000 */
[----:B------:R-:W-:Y:S01]  /*25c0*/  LOP3.LUT R15, R23, R6, RZ, 0x3c, !PT ;  /* 0x00000006170f7212 */ /* 0x000fe200078e3cff */
[----:B-1----:R-:W-:Y:S06]  /*25d0*/  @P0 BRA `(.L_x_29) ;  /* 0xfffffff400540947 */ /* 0x002fec000383ffff */
[----:B------:R-:W-:-:S13]  /*25e0*/  ISETP.NE.AND P0, PT, R14, R12, PT ;  /* 0x0000000c0e00720c */ /* 0x000fda0003f05270 */
[----:B------:R-:W-:Y:S05]  /*25f0*/  @!P0 EXIT ;  /* 0x000000000000894d */ /* 0x000fea0003800000 */
[----:B------:R-:W-:-:S05]  /*2600*/  IADD3 R14, PT, PT, R14, 0x1, RZ ;  /* 0x000000010e0e7810 */ /* 0x000fca0007ffe0ff */
[----:B------:R-:W-:Y:S01]  /*2610*/  IMAD R0, R14, 0x8f, R13 ;  /* 0x0000008f0e007824 */ /* 0x000fe200078e020d */
[----:B------:R-:W-:Y:S06]  /*2620*/  BRA `(.L_x_30) ;  /* 0xfffffff000d47947 */ /* 0x000fec000383ffff */
.L_x_13:
[----:B------:R-:W-:-:S04]  /*2630*/  LOP3.LUT R0, R3, 0xfffffffc, RZ, 0xc0, !PT ;  /* 0xfffffffc03007812 */ /* 0x000fc800078ec0ff */
[----:B------:R-:W-:-:S13]  /*2640*/  ISETP.NE.AND P0, PT, R0, 0x4, PT ;  /* 0x000000040000780c */ /* 0x000fda0003f05270 */
[----:B-1----:R-:W-:Y:S05]  /*2650*/  @P0 EXIT ;  /* 0x000000000000094d */ /* 0x002fea0003800000 */
[----:B------:R-:W1:Y:S01]  /*2660*/  S2R R0, SR_CgaCtaId ;  /* 0x0000000000007919 */ /* 0x000e620000008800 */
[----:B------:R-:W-:-:S04]  /*2670*/  MOV R5, 0x400 ;  /* 0x0000040000057802 */ /* 0x000fc80000000f00 */
[----:B-1----:R-:W-:-:S05]  /*2680*/  LEA R0, R0, R5, 0x18 ;  /* 0x0000000500007211 */ /* 0x002fca00078ec0ff */
[----:B------:R-:W1:Y:S02]  /*2690*/  LDS R4, [R0+0x32e98] ;  /* 0x032e980000047984 */ /* 0x000e640000000800 */
[----:B-1----:R-:W-:-:S13]  /*26a0*/  ISETP.NE.AND P0, PT, R4, RZ, PT ;  /* 0x000000ff0400720c */ /* 0x002fda0003f05270 */
[----:B------:R-:W-:Y:S05]  /*26b0*/  @!P0 BRA `(.L_x_31) ;  /* 0x0000000000048947 */ /* 0x000fea0003800000 */
[----:B------:R-:W-:Y:S05]  /*26c0*/  BPT.TRAP 0x1 ;  /* 0x000000040000795c */ /* 0x000fea0000300000 */
.L_x_31:
[----:B------:R-:W1:Y:S01]  /*26d0*/  S2UR UR4, SR_CTAID.X ;  /* 0x00000000000479c3 */ /* 0x000e620000002500 */
[----:B------:R-:W-:Y:S02]  /*26e0*/  IADD3 R3, PT, PT, R3, -0x4, RZ ;  /* 0xfffffffc03037810 */ /* 0x000fe40007ffe0ff */
[----:B-1----:R-:W-:-:S13]  /*26f0*/  ISETP.LE.U32.AND P0, PT, R2, UR4, PT ;  /* 0x0000000402007c0c */ /* 0x002fda000bf03070 */
[----:B------:R-:W-:Y:S05]  /*2700*/  @P0 BRA `(.L_x_32) ;  /* 0x0000001400840947 */ /* 0x000fea0003800000 */
[----:B------:R-:W-:Y:S02]  /*2710*/  IMAD.U32 R31, RZ, RZ, UR4 ;  /* 0x00000004ff1f7e24 */ /* 0x000fe4000f8e00ff */
[----:B------:R-:W-:Y:S02]  /*2720*/  IMAD.SHL.U32 R21, R21, 0x4, RZ ;  /* 0x0000000415157824 */ /* 0x000fe400078e00ff */
[----:B------:R-:W-:Y:S01]  /*2730*/  IMAD.SHL.U32 R30, R3, 0x800, RZ ;  /* 0x00000800031e7824 */ /* 0x000fe200078e00ff */
[----:B------:R-:W-:Y:S01]  /*2740*/  LOP3.LUT R5, RZ, R31, RZ, 0x33, !PT ;  /* 0x0000001fff057212 */ /* 0x000fe200078e33ff */
[C---:B------:R-:W-:Y:S01]  /*2750*/  VIADD R27, R21.reuse, 0x1 ;  /* 0x00000001151b7836 */ /* 0x040fe20000000000 */
[----:B------:R-:W-:Y:S01]  /*2760*/  SHF.R.U32.HI R29, RZ, 0x3, R21 ;  /* 0x00000003ff1d7819 */ /* 0x000fe20000011615 */
[----:B------:R-:W-:Y:S01]  /*2770*/  IMAD.MOV.U32 R23, RZ, RZ, RZ ;  /* 0x000000ffff177224 */ /* 0x000fe200078e00ff */
[----:B------:R-:W-:Y:S01]  /*2780*/  IADD3 R25, PT, PT, R21, 0x3, RZ ;  /* 0x0000000315197810 */ /* 0x000fe20007ffe0ff */
[----:B------:R-:W-:Y:S01]  /*2790*/  IMAD.IADD R22, R2, 0x1, R5 ;  /* 0x0000000102167824 */ /* 0x000fe200078e0205 */
[----:B------:R-:W-:Y:S01]  /*27a0*/  LOP3.LUT R2, R29, 0x3, RZ, 0xc0, !PT ;  /* 0x000000031d027812 */ /* 0x000fe200078ec0ff */
[----:B------:R-:W-:Y:S01]  /*27b0*/  VIADD R5, R21, 0x2 ;  /* 0x0000000215057836 */ /* 0x000fe20000000000 */
[----:B------:R-:W-:Y:S01]  /*27c0*/  PRMT R24, R31, 0x7610, R24 ;  /* 0x000076101f187816 */ /* 0x000fe20000000018 */
[----:B------:R-:W-:Y:S01]  /*27d0*/  IMAD.HI.U32 R22, R22, -0x1ada67d5, RZ ;  /* 0xe525982b16167827 */ /* 0x000fe200078e00ff */
[----:B------:R-:W-:-:S02]  /*27e0*/  LOP3.LUT R28, R2, 0x4, R21, 0xf8, !PT ;  /* 0x00000004021c7812 */ /* 0x000fc400078ef815 */
[C---:B------:R-:W-:Y:S02]  /*27f0*/  LOP3.LUT R27, R2.reuse, 0x5, R27, 0x78, !PT ;  /* 0x00000005021b7812 */ /* 0x040fe400078e781b */
[----:B------:R-:W-:Y:S02]  /*2800*/  SHF.R.U32.HI R22, RZ, 0x7, R22 ;  /* 0x00000007ff167819 */ /* 0x000fe40000011616 */
[C---:B------:R-:W-:Y:S02]  /*2810*/  LOP3.LUT R26, R2.reuse, 0x6, R5, 0x78, !PT ;  /* 0x00000006021a7812 */ /* 0x040fe400078e7805 */
[----:B------:R-:W-:Y:S01]  /*2820*/  LOP3.LUT R25, R2, 0x7, R25, 0x78, !PT ;  /* 0x0000000702197812 */ /* 0x000fe200078e7819 */
[----:B------:R-:W-:Y:S01]  /*2830*/  IMAD.MOV R22, RZ, RZ, -R22 ;  /* 0x000000ffff167224 */ /* 0x000fe200078e0a16 */
[----:B------:R-:W-:-:S07]  /*2840*/  MOV R21, 0xffffffff ;  /* 0xffffffff00157802 */ /* 0x000fce0000000f00 */
.L_x_49:
[----:B-1----:R-:W-:Y:S01]  /*2850*/  IMAD.HI.U32 R35, R31, 0x4ec4ec4f, RZ ;  /* 0x4ec4ec4f1f237827 */ /* 0x002fe200078e00ff */
[----:B------:R-:W-:Y:S05]  /*2860*/  YIELD ;  /* 0x0000000000007946 */ /* 0x000fea0003800000 */
[----:B------:R-:W-:Y:S01]  /*2870*/  SHF.R.U32.HI R35, RZ, 0x7, R35 ;  /* 0x00000007ff237819 */ /* 0x000fe20000011623 */
[----:B------:R-:W-:Y:S01]  /*2880*/  VIADD R22, R22, 0x1 ;  /* 0x0000000116167836 */ /* 0x000fe20000000000 */
[----:B------:R-:W-:Y:S01]  /*2890*/  ISETP.NE.AND P2, PT, R3, RZ, PT ;  /* 0x000000ff0300720c */ /* 0x000fe20003f45270 */
[----:B------:R-:W-:Y:S01]  /*28a0*/  VIADD R21, R21, 0x1 ;  /* 0x0000000115157836 */ /* 0x000fe20000000000 */
[C---:B------:R-:W-:Y:S01]  /*28b0*/  PRMT R2, R35.reuse, 0x9910, RZ ;  /* 0x0000991023027816 */ /* 0x040fe200000000ff */
[----:B------:R-:W-:Y:S01]  /*28c0*/  IMAD R45, R35, -0x10, R20 ;  /* 0xfffffff0232d7824 */ /* 0x000fe200078e0214 */
[----:B------:R-:W-:-:S03]  /*28d0*/  ISETP.NE.AND P0, PT, R22, 0x1, PT ;  /* 0x000000011600780c */ /* 0x000fc60003f05270 */
[----:B------:R-:W-:Y:S01]  /*28e0*/  IMAD R2, R2, 0x1a0, RZ ;  /* 0x000001a002027824 */ /* 0x000fe200078e02ff */
[----:B------:R-:W-:-:S03]  /*28f0*/  VIMNMX.U32 R45, PT, PT, R45, 0x10, PT ;  /* 0x000000102d2d7848 */ /* 0x000fc60003fe0000 */
[----:B------:R-:W-:Y:S01]  /*2900*/  IMAD.MOV R5, RZ, RZ, -R2 ;  /* 0x000000ffff057224 */ /* 0x000fe200078e0a02 */
[----:B------:R-:W-:-:S04]  /*2910*/  MOV R2, 0x2960 ;  /* 0x0000296000027802 */ /* 0x000fc80000000f00 */
[----:B------:R-:W-:-:S05]  /*2920*/  PRMT R5, R5, 0x7710, RZ ;  /* 0x0000771005057816 */ /* 0x000fca00000000ff */
[----:B------:R-:W-:-:S05]  /*2930*/  IMAD.IADD R44, R5, 0x1, R24 ;  /* 0x00000001052c7824 */ /* 0x000fca00078e0218 */
[----:B------:R-:W-:Y:S02]  /*2940*/  LOP3.LUT R6, R44, 0xffff, RZ, 0xc0, !PT ;  /* 0x0000ffff2c067812 */ /* 0x000fe400078ec0ff */
[----:B------:R-:W-:Y:S05]  /*2950*/  CALL.REL.NOINC `($__internal_3_$__cuda_sm20_div_u16) ;  /* 0x0000001800847944 */ /* 0x000fea0003c00000 */
[C---:B------:R-:W-:Y:S01]  /*2960*/  IMAD.SHL.U32 R7, R21.reuse, 0x8, RZ ;  /* 0x0000000815077824 */ /* 0x040fe200078e00ff */
[----:B------:R-:W-:Y:S02]  /*2970*/  SHF.R.U32.HI R5, RZ, 0x1, R21 ;  /* 0x00000001ff057819 */ /* 0x000fe40000011615 */
[----:B------:R-:W-:Y:S02]  /*2980*/  LOP3.LUT R32, R21, 0x1, RZ, 0xc0, !PT ;  /* 0x0000000115207812 */ /* 0x000fe400078ec0ff */
[----:B------:R-:W-:Y:S02]  /*2990*/  LOP3.LUT R7, R7, 0x8, RZ, 0xc0, !PT ;  /* 0x0000000807077812 */ /* 0x000fe400078ec0ff */
[----:B------:R-:W-:Y:S01]  /*29a0*/  LOP3.LUT R5, R5, 0x1, RZ, 0xc0, !PT ;  /* 0x0000000105057812 */ /* 0x000fe200078ec0ff */
[----:B------:R-:W-:Y:S02]  /*29b0*/  IMAD R32, R32, 0xa0, RZ ;  /* 0x000000a020207824 */ /* 0x000fe400078e02ff */
[----:B------:R-:W-:-:S02]  /*29c0*/  IMAD.IADD R2, R0, 0x1, R7 ;  /* 0x0000000100027824 */ /* 0x000fc400078e0207 */
[----:B------:R-:W-:-:S04]  /*29d0*/  IMAD.U32 R5, R5, -0x80000000, RZ ;  /* 0x8000000005057824 */ /* 0x000fc800078e00ff */
[----:B------:R-:W1:Y:S02]  /*29e0*/  SYNCS.PHASECHK.TRANS64.TRYWAIT P1, [R2+URZ+0x32e78], R5 ;  /* 0x032e7805020075a7 */ /* 0x000e6400080211ff */
[----:B-1----:R-:W-:Y:S05]  /*29f0*/  @!P1 BRA `(.L_x_33) ;  /* 0x0000001800209947 */ /* 0x002fea0003800000 */
.L_x_70:
[----:B------:R-:W-:Y:S01]  /*2a00*/  NOP ;  /* 0x0000000000007918 */ /* 0x000fe20000000000 */
[----:B------:R-:W-:Y:S05]  /*2a10*/  @P2 BRA `(.L_x_34) ;  /* 0x0000000000042947 */ /* 0x000fea0003800000 */
[----:B------:R-:W-:-:S04]  /*2a20*/  DEPBAR.LE SB0, 0x1 ;  /* 0x000080400000791a */ /* 0x000fc80000000000 */
.L_x_34:
[----:B------:R-:W-:Y:S05]  /*2a30*/  WARPSYNC.ALL ;  /* 0x0000000000007948 */ /* 0x000fea0003800000 */
[----:B------:R-:W-:Y:S01]  /*2a40*/  NOP ;  /* 0x0000000000007918 */ /* 0x000fe20000000000 */
[----:B------:R-:W-:Y:S01]  /*2a50*/  BAR.SYNC.DEFER_BLOCKING 0x8, 0x80 ;  /* 0x0202000000007b1d */ /* 0x000fe20000010000 */
[C---:B------:R-:W-:Y:S01]  /*2a60*/  R2UR UR5, R32.reuse ;  /* 0x00000000200572ca */ /* 0x040fe200000e0000 */
[----:B------:R-:W-:Y:S01]  /*2a70*/  IMAD R34, R23, 0x2000, R30 ;  /* 0x0000200017227824 */ /* 0x000fe200078e021e */
[----:B------:R-:W-:Y:S02]  /*2a80*/  R2UR UR4, R32 ;  /* 0x00000000200472ca */ /* 0x000fe400000e0000 */
[----:B------:R-:W-:Y:S01]  /*2a90*/  PRMT R46, R45, 0x9910, RZ ;  /* 0x000099102d2e7816 */ /* 0x000fe200000000ff */
[----:B------:R-:W-:Y:S01]  /*2aa0*/  IMAD R34, R29, 0x80, R34 ;  /* 0x000000801d227824 */ /* 0x000fe200078e0222 */
[----:B------:R-:W-:-:S02]  /*2ab0*/  PRMT R45, R33, 0x9910, RZ ;  /* 0x00009910212d7816 */ /* 0x000fc400000000ff */
[----:B------:R-:W-:Y:S01]  /*2ac0*/  ISETP.NE.AND P1, PT, R3, RZ, PT ;  /* 0x000000ff0300720c */ /* 0x000fe20003f25270 */
[----:B------:R-:W-:Y:S01]  /*2ad0*/  IMAD R47, R28, 0x10, R34 ;  /* 0x000000101c2f7824 */ /* 0x000fe200078e0222 */
[----:B------:R-:W-:Y:S01]  /*2ae0*/  LOP3.LUT R33, R33, 0xffff, RZ, 0xc0, !PT ;  /* 0x0000ffff21217812 */ /* 0x000fe200078ec0ff */
[----:B------:R-:W-:Y:S02]  /*2af0*/  IMAD R45, R45, R46, RZ ;  /* 0x0000002e2d2d7224 */ /* 0x000fe400078e02ff */
[----:B------:R-:W2:Y:S01]  /*2b00*/  LDTM.x8 R12, tmem[UR5] ;  /* 0x00000005000c79ee */ /* 0x000ea200081c0000 */
[----:B------:R-:W-:Y:S01]  /*2b10*/  R2UR UR5, R32 ;  /* 0x00000000200572ca */ /* 0x000fe200000e0000 */
[----:B------:R-:W-:Y:S02]  /*2b20*/  IMAD.IADD R47, R0, 0x1, R47 ;  /* 0x00000001002f7824 */ /* 0x000fe400078e022f */
[----:B------:R-:W-:Y:S01]  /*2b30*/  IMAD R33, R33, 0xa0, RZ ;  /* 0x000000a021217824 */ /* 0x000fe200078e02ff */
[----:B------:R-:W-:Y:S01]  /*2b40*/  NOP ;  /* 0x0000000000007918 */ /* 0x000fe20000000000 */
[----:B-12---:R-:W1:Y:S01]  /*2b50*/  LDTM.x8 R4, tmem[UR4+0x8] ;  /* 0x00000804000479ee */ /* 0x006e6200081c0000 */
[----:B------:R-:W-:-:S02]  /*2b60*/  R2UR UR4, R32 ;  /* 0x00000000200472ca */ /* 0x000fc400000e0000 */
[----:B------:R-:W-:Y:S02]  /*2b70*/  F2FP.BF16.F32.PACK_AB R36, R13, R12 ;  /* 0x0000000c0d24723e */ /* 0x000fe400000010ff */
[----:B------:R-:W-:Y:S02]  /*2b80*/  F2FP.BF16.F32.PACK_AB R37, R15, R14 ;  /* 0x0000000e0f25723e */ /* 0x000fe400000010ff */
[----:B------:R-:W-:Y:S02]  /*2b90*/  F2FP.BF16.F32.PACK_AB R38, R17, R16 ;  /* 0x000000101126723e */ /* 0x000fe400000010ff */
[----:B------:R-:W-:Y:S02]  /*2ba0*/  F2FP.BF16.F32.PACK_AB R39, R19, R18 ;  /* 0x000000121327723e */ /* 0x000fe400000010ff */
[----:B-1----:R-:W-:Y:S01]  /*2bb0*/  F2FP.BF16.F32.PACK_AB R40, R5, R4 ;  /* 0x000000040528723e */ /* 0x002fe200000010ff */
[----:B------:R-:W-:Y:S01]  /*2bc0*/  IMAD R5, R27, 0x10, R34 ;  /* 0x000000101b057824 */ /* 0x000fe200078e0222 */
[----:B------:R-:W-:Y:S01]  /*2bd0*/  F2FP.BF16.F32.PACK_AB R41, R7, R6 ;  /* 0x000000060729723e */ /* 0x000fe200000010ff */
[----:B------:R1:W-:Y:S01]  /*2be0*/  STS.128 [R47], R36 ;  /* 0x000000242f007388 */ /* 0x0003e20000000c00 */
[----:B------:R-:W-:Y:S01]  /*2bf0*/  F2FP.BF16.F32.PACK_AB R42, R9, R8 ;  /* 0x00000008092a723e */ /* 0x000fe200000010ff */
[----:B------:R-:W-:Y:S01]  /*2c00*/  IMAD.IADD R48, R0, 0x1, R5 ;  /* 0x0000000100307824 */ /* 0x000fe200078e0205 */
[----:B------:R-:W-:Y:S01]  /*2c10*/  F2FP.BF16.F32.PACK_AB R43, R11, R10 ;  /* 0x0000000a0b2b723e */ /* 0x000fe200000010ff */
[----:B------:R-:W-:Y:S01]  /*2c20*/  NOP ;  /* 0x0000000000007918 */ /* 0x000fe20000000000 */
[----:B------:R-:W2:Y:S03]  /*2c30*/  LDTM.x8 R12, tmem[UR5+0x10] ;  /* 0x00001005000c79ee */ /* 0x000ea600081c0000 */
[----:B------:R3:W-:Y:S01]  /*2c40*/  STS.128 [R48], R40 ;  /* 0x0000002830007388 */ /* 0x0007e20000000c00 */
[----:B------:R-:W-:Y:S01]  /*2c50*/  NOP ;  /* 0x0000000000007918 */ /* 0x000fe20000000000 */
[----:B--2---:R-:W2:Y:S01]  /*2c60*/  LDTM.x8 R4, tmem[UR4+0x18] ;  /* 0x00001804000479ee */ /* 0x004ea200081c0000 */
[----:B------:R-:W-:-:S02]  /*2c70*/  F2FP.BF16.F32.PACK_AB R12, R13, R12 ;  /* 0x0000000c0d0c723e */ /* 0x000fc400000010ff */
[----:B------:R-:W-:Y:S01]  /*2c80*/  F2FP.BF16.F32.PACK_AB R13, R15, R14 ;  /* 0x0000000e0f0d723e */ /* 0x000fe200000010ff */
[----:B-1----:R-:W-:Y:S01]  /*2c90*/  IMAD.MOV R36, RZ, RZ, -R45 ;  /* 0x000000ffff247224 */ /* 0x002fe200078e0a2d */
[----:B------:R-:W-:Y:S01]  /*2ca0*/  F2FP.BF16.F32.PACK_AB R14, R17, R16 ;  /* 0x00000010110e723e */ /* 0x000fe200000010ff */
[--C-:B------:R-:W-:Y:S01]  /*2cb0*/  IMAD R17, R26, 0x10, R34.reuse ;  /* 0x000000101a117824 */ /* 0x100fe200078e0222 */
[----:B------:R-:W-:Y:S02]  /*2cc0*/  F2FP.BF16.F32.PACK_AB R15, R19, R18 ;  /* 0x00000012130f723e */ /* 0x000fe400000010ff */
[----:B--2---:R-:W-:Y:S01]  /*2cd0*/  F2FP.BF16.F32.PACK_AB R4, R5, R4 ;  /* 0x000000040504723e */ /* 0x004fe200000010ff */
[C---:B------:R-:W-:Y:S01]  /*2ce0*/  IMAD.IADD R17, R0.reuse, 0x1, R17 ;  /* 0x0000000100117824 */ /* 0x040fe200078e0211 */
[----:B------:R-:W-:Y:S02]  /*2cf0*/  F2FP.BF16.F32.PACK_AB R5, R7, R6 ;  /* 0x000000060705723e */ /* 0x000fe400000010ff */
[----:B------:R-:W-:Y:S01]  /*2d00*/  F2FP.BF16.F32.PACK_AB R6, R9, R8 ;  /* 0x000000080906723e */ /* 0x000fe200000010ff */
[----:B------:R-:W-:Y:S01]  /*2d10*/  IMAD R9, R25, 0x10, R34 ;  /* 0x0000001019097824 */ /* 0x000fe200078e0222 */
[----:B------:R-:W-:Y:S01]  /*2d20*/  F2FP.BF16.F32.PACK_AB R7, R11, R10 ;  /* 0x0000000a0b07723e */ /* 0x000fe200000010ff */
[----:B------:R3:W-:Y:S01]  /*2d30*/  STS.128 [R17], R12 ;  /* 0x0000000c11007388 */ /* 0x0007e20000000c00 */
[----:B------:R-:W-:Y:S01]  /*2d40*/  NOP ;  /* 0x0000000000007918 */ /* 0x000fe20000000000 */
[----:B------:R-:W-:Y:S01]  /*2d50*/  IMAD.IADD R9, R0, 0x1, R9 ;  /* 0x0000000100097824 */ /* 0x000fe200078e0209 */
[----:B------:R-:W-:-:S04]  /*2d60*/  PRMT R37, R36, 0x7710, RZ ;  /* 0x0000771024257816 */ /* 0x000fc800000000ff */
[----:B------:R3:W-:Y:S01]  /*2d70*/  STS.128 [R9], R4 ;  /* 0x0000000409007388 */ /* 0x0007e20000000c00 */
[----:B------:R-:W-:Y:S01]  /*2d80*/  IMAD.IADD R44, R44, 0x1, R37 ;  /* 0x000000012c2c7824 */ /* 0x000fe200078e0225 */
[----:B------:R1:W-:Y:S06]  /*2d90*/  MEMBAR.ALL.CTA ;  /* 0x0000000000007992 */ /* 0x0003ec0000008000 */
[----:B-1----:R-:W1:Y:S01]  /*2da0*/  FENCE.VIEW.ASYNC.S ;  /* 0x00000000000073c6 */ /* 0x002e620000000000 */
[----:B------:R-:W-:-:S05]  /*2db0*/  LOP3.LUT R44, R44, 0xffff, RZ, 0xc0, !PT ;  /* 0x0000ffff2c2c7812 */ /* 0x000fca00078ec0ff */
[----:B------:R-:W-:-:S04]  /*2dc0*/  IMAD R34, R35, 0x10, R44 ;  /* 0x0000001023227824 */ /* 0x000fc800078e022c */
[----:B------:R-:W-:Y:S01]  /*2dd0*/  IMAD.SHL.U32 R34, R34, 0x80, RZ ;  /* 0x0000008022227824 */ /* 0x000fe200078e00ff */
[----:B-1----:R-:W-:Y:S06]  /*2de0*/  BAR.SYNC.DEFER_BLOCKING 0x8, 0x80 ;  /* 0x0202000000007b1d */ /* 0x002fec0000010000 */
[----:B------:R-:W-:Y:S05]  /*2df0*/  @P1 BRA `(.L_x_35) ;  /* 0x0000000000381947 */ /* 0x000fea0003800000 */
[----:B------:R-:W-:Y:S01]  /*2e00*/  ELECT P2, URZ, PT ;  /* 0x0000000000ff782f */ /* 0x000fe20003840000 */
[----:B------:R-:W-:-:S12]  /*2e10*/  BSSY.RECONVERGENT B0, `(.L_x_35) ;  /* 0x000000c000007945 */ /* 0x000fd80003800200 */
[----:B------:R-:W-:Y:S05]  /*2e20*/  @!P2 BRA `(.L_x_36) ;  /* 0x000000000028a947 */ /* 0x000fea0003800000 */
[----:B------:R-:W1:Y:S01]  /*2e30*/  LDCU.64 UR8, c[0x0][0x348] ;  /* 0x00006900ff0877ac */ /* 0x000e620008000a00 */
[----:B------:R-:W-:Y:S02]  /*2e40*/  R2UR UR7, R23 ;  /* 0x00000000170772ca */ /* 0x000fe400000e0000 */
[----:B------:R-:W-:Y:S02]  /*2e50*/  R2UR UR4, R0 ;  /* 0x00000000000472ca */ /* 0x000fe400000e0000 */
[----:B------:R-:W-:Y:S02]  /*2e60*/  R2UR UR5, R33 ;  /* 0x00000000210572ca */ /* 0x000fe400000e0000 */
[----:B------:R-:W-:-:S09]  /*2e70*/  R2UR UR6, R34 ;  /* 0x00000000220672ca */ /* 0x000fd200000e0000 */
[----:B------:R-:W-:Y:S02]  /*2e80*/  ULEA UR4, UR7, UR4, 0xd ;  /* 0x0000000407047291 */ /* 0x000fe4000f8e68ff */
[----:B-1----:R-:W-:-:S04]  /*2e90*/  UIADD3 UR8, UP0, UPT, UR8, 0x240, URZ ;  /* 0x0000024008087890 */ /* 0x002fc8000ff1e0ff */
[----:B------:R-:W-:-:S09]  /*2ea0*/  UIADD3.X UR9, UPT, UPT, URZ, UR9, URZ, UP0, !UPT ;  /* 0x00000009ff097290 */ /* 0x000fd200087fe4ff */
[----:B------:R1:W-:Y:S02]  /*2eb0*/  UTMASTG.2D [UR4], [UR8] ;  /* 0x00000004080073b5 */ /* 0x0003e40008008000 */
[----:B-1----:R0:W-:Y:S02]  /*2ec0*/  UTMACMDFLUSH ;  /* 0x00000000000079b7 */ /* 0x0021e40000000000 */
.L_x_36:
[----:B------:R-:W-:Y:S05]  /*2ed0*/  BSYNC.RECONVERGENT B0 ;  /* 0x0000000000007941 */ /* 0x000fea0003800200 */
.L_x_35:
[----:B------:R-:W-:Y:S05]  /*2ee0*/  @P1 BRA `(.L_x_37) ;  /* 0x0000000000041947 */ /* 0x000fea0003800000 */
[----:B------:R-:W-:-:S04]  /*2ef0*/  DEPBAR.LE SB0, 0x1 ;  /* 0x000080400000791a */ /* 0x000fc80000000000 */
.L_x_37:
[----:B------:R-:W-:Y:S01]  /*2f00*/  BAR.SYNC.DEFER_BLOCKING 0x8, 0x80 ;  /* 0x0202000000007b1d */ /* 0x000fe20000010000 */
[C---:B------:R-:W-:Y:S02]  /*2f10*/  R2UR UR5, R32.reuse ;  /* 0x00000000200572ca */ /* 0x040fe400000e0000 */
[----:B------:R-:W-:Y:S02]  /*2f20*/  R2UR UR4, R32 ;  /* 0x00000000200472ca */ /* 0x000fe400000e0000 */
[----:B------:R-:W-:-:S04]  /*2f30*/  LOP3.LUT R53, R23, 0x1, RZ, 0xc0, !PT ;  /* 0x0000000117357812 */ /* 0x000fc800078ec0ff */
[----:B------:R-:W-:-:S05]  /*2f40*/  LOP3.LUT R23, R53, 0x1, RZ, 0x3c, !PT ;  /* 0x0000000135177812 */ /* 0x000fca00078e3cff */
[----:B---3--:R-:W1:Y:S01]  /*2f50*/  LDTM.x8 R12, tmem[UR5+0x20] ;  /* 0x00002005000c79ee */ /* 0x008e6200081c0000 */
[C---:B------:R-:W-:Y:S02]  /*2f60*/  IMAD R36, R23.reuse, 0x2000, R30 ;  /* 0x0000200017247824 */ /* 0x040fe400078e021e */
[----:B------:R-:W-:Y:S02]  /*2f70*/  IMAD R51, R23, 0x2000, R0 ;  /* 0x0000200017337824 */ /* 0x000fe400078e0200 */
[----:B------:R-:W-:-:S04]  /*2f80*/  IMAD R35, R29, 0x80, R36 ;  /* 0x000000801d237824 */ /* 0x000fc800078e0224 */
[----:B------:R-:W-:Y:S01]  /*2f90*/  IMAD R47, R26, 0x10, R35 ;  /* 0x000000101a2f7824 */ /* 0x000fe200078e0223 */
[----:B------:R-:W-:Y:S01]  /*2fa0*/  NOP ;  /* 0x0000000000007918 */ /* 0x000fe20000000000 */
[----:B-1----:R-:W1:Y:S02]  /*2fb0*/  LDTM.x8 R4, tmem[UR4+0x28] ;  /* 0x00002804000479ee */ /* 0x002e6400081c0000 */
[----:B------:R-:W-:Y:S01]  /*2fc0*/  IMAD.IADD R47, R0, 0x1, R47 ;  /* 0x00000001002f7824 */ /* 0x000fe200078e022f */
[----:B------:R-:W-:Y:S01]  /*2fd0*/  F2FP.BF16.F32.PACK_AB R40, R13, R12 ;  /* 0x0000000c0d28723e */ /* 0x000fe200000010ff */
[----:B------:R-:W-:Y:S01]  /*2fe0*/  IMAD R13, R28, 0x10, R35 ;  /* 0x000000101c0d7824 */ /* 0x000fe200078e0223 */
[----:B------:R-:W-:Y:S02]  /*2ff0*/  F2FP.BF16.F32.PACK_AB R41, R15, R14 ;  /* 0x0000000e0f29723e */ /* 0x000fe400000010ff */
[----:B------:R-:W-:Y:S01]  /*3000*/  F2FP.BF16.F32.PACK_AB R42, R17, R16 ;  /* 0x00000010112a723e */ /* 0x000fe200000010ff */
[----:B------:R-:W-:Y:S01]  /*3010*/  IMAD.IADD R46, R0, 0x1, R13 ;  /* 0x00000001002e7824 */ /* 0x000fe200078e020d */
[----:B------:R-:W-:-:S02]  /*3020*/  F2FP.BF16.F32.PACK_AB R43, R19, R18 ;  /* 0x00000012132b723e */ /* 0x000fc400000010ff */
[----:B-1----:R-:W-:Y:S01]  /*3030*/  F2FP.BF16.F32.PACK_AB R36, R5, R4 ;  /* 0x000000040524723e */ /* 0x002fe200000010ff */
[----:B------:R-:W-:Y:S01]  /*3040*/  IMAD R5, R27, 0x10, R35 ;  /* 0x000000101b057824 */ /* 0x000fe200078e0223 */
[----:B------:R-:W-:Y:S01]  /*3050*/  F2FP.BF16.F32.PACK_AB R37, R7, R6 ;  /* 0x000000060725723e */ /* 0x000fe200000010ff */
[----:B------:R1:W-:Y:S01]  /*3060*/  STS.128 [R46], R40 ;  /* 0x000000282e007388 */ /* 0x0003e20000000c00 */
[----:B------:R-:W-:Y:S01]  /*3070*/  F2FP.BF16.F32.PACK_AB R38, R9, R8 ;  /* 0x000000080926723e */ /* 0x000fe200000010ff */
[C---:B------:R-:W-:Y:S01]  /*3080*/  IMAD.IADD R44, R0.reuse, 0x1, R5 ;  /* 0x00000001002c7824 */ /* 0x040fe200078e0205 */
[----:B------:R-:W-:Y:S01]  /*3090*/  F2FP.BF16.F32.PACK_AB R39, R11, R10 ;  /* 0x0000000a0b27723e */ /* 0x000fe200000010ff */
[----:B------:R-:W-:Y:S01]  /*30a0*/  NOP ;  /* 0x0000000000007918 */ /* 0x000fe20000000000 */
[----:B------:R-:W2:Y:S01]  /*30b0*/  LDTM.x8 R12, tmem[UR5+0x30] ;  /* 0x00003005000c79ee */ /* 0x000ea200081c0000 */
[----:B------:R-:W-:Y:S02]  /*30c0*/  IMAD R35, R25, 0x10, R35 ;  /* 0x0000001019237824 */ /* 0x000fe400078e0223 */
[----:B------:R1:W-:Y:S01]  /*30d0*/  STS.128 [R44], R36 ;  /* 0x000000242c007388 */ /* 0x0003e20000000c00 */
[----:B------:R-:W-:Y:S01]  /*30e0*/  NOP ;  /* 0x0000000000007918 */ /* 0x000fe20000000000 */
[----:B------:R-:W-:Y:S01]  /*30f0*/  IMAD.IADD R48, R0, 0x1, R35 ;  /* 0x0000000100307824 */ /* 0x000fe200078e0223 */
[----:B--2---:R-:W2:Y:S01]  /*3100*/  LDTM.x8 R4, tmem[UR4+0x38] ;  /* 0x00003804000479ee */ /* 0x004ea200081c0000 */
[----:B------:R-:W-:-:S02]  /*3110*/  F2FP.BF16.F32.PACK_AB R12, R13, R12 ;  /* 0x0000000c0d0c723e */ /* 0x000fc400000010ff */
[----:B------:R-:W-:Y:S02]  /*3120*/  F2FP.BF16.F32.PACK_AB R13, R15, R14 ;  /* 0x0000000e0f0d723e */ /* 0x000fe400000010ff */
[----:B------:R-:W-:Y:S02]  /*3130*/  F2FP.BF16.F32.PACK_AB R14, R17, R16 ;  /* 0x00000010110e723e */ /* 0x000fe400000010ff */
[----:B------:R-:W-:Y:S02]  /*3140*/  F2FP.BF16.F32.PACK_AB R15, R19, R18 ;  /* 0x00000012130f723e */ /* 0x000fe400000010ff */
[----:B--2---:R-:W-:Y:S02]  /*3150*/  F2FP.BF16.F32.PACK_AB R4, R5, R4 ;  /* 0x000000040504723e */ /* 0x004fe400000010ff */
[----:B------:R-:W-:Y:S01]  /*3160*/  F2FP.BF16.F32.PACK_AB R5, R7, R6 ;  /* 0x000000060705723e */ /* 0x000fe200000010ff */
[----:B------:R1:W-:Y:S01]  /*3170*/  STS.128 [R47], R12 ;  /* 0x0000000c2f007388 */ /* 0x0003e20000000c00 */
[----:B------:R-:W-:Y:S01]  /*3180*/  F2FP.BF16.F32.PACK_AB R6, R9, R8 ;  /* 0x000000080906723e */ /* 0x000fe200000010ff */
[----:B------:R-:W-:Y:S01]  /*3190*/  NOP ;  /* 0x0000000000007918 */ /* 0x000fe20000000000 */
[----:B------:R-:W-:-:S05]  /*31a0*/  F2FP.BF16.F32.PACK_AB R7, R11, R10 ;  /* 0x0000000a0b07723e */ /* 0x000fca00000010ff */
[----:B------:R1:W-:Y:S01]  /*31b0*/  STS.128 [R48], R4 ;  /* 0x0000000430007388 */ /* 0x0003e20000000c00 */
[----:B------:R2:W-:Y:S06]  /*31c0*/  MEMBAR.ALL.CTA ;  /* 0x0000000000007992 */ /* 0x0005ec0000008000 */
[----:B--2---:R-:W2:Y:S02]  /*31d0*/  FENCE.VIEW.ASYNC.S ;  /* 0x00000000000073c6 */ /* 0x004ea40000000000 */
[----:B--2---:R-:W-:Y:S06]  /*31e0*/  BAR.SYNC.DEFER_BLOCKING 0x8, 0x80 ;  /* 0x0202000000007b1d */ /* 0x004fec0000010000 */
[----:B------:R-:W-:Y:S05]  /*31f0*/  @P1 BRA `(.L_x_38) ;  /* 0x0000000000381947 */ /* 0x000fea0003800000 */
[----:B------:R-:W-:Y:S01]  /*3200*/  ELECT P2, URZ, PT ;  /* 0x0000000000ff782f */ /* 0x000fe20003840000 */
[----:B------:R-:W-:-:S12]  /*3210*/  BSSY.RECONVERGENT B0, `(.L_x_39) ;  /* 0x000000b000007945 */ /* 0x000fd80003800200 */
[----:B------:R-:W-:Y:S05]  /*3220*/  @!P2 BRA `(.L_x_40) ;  /* 0x000000000024a947 */ /* 0x000fea0003800000 */
[----:B------:R-:W2:Y:S01]  /*3230*/  LDCU.64 UR8, c[0x0][0x348] ;  /* 0x00006900ff0877ac */ /* 0x000ea20008000a00 */
[----:B------:R-:W-:Y:S02]  /*3240*/  R2UR UR5, R33 ;  /* 0x00000000210572ca */ /* 0x000fe400000e0000 */
[----:B------:R-:W-:Y:S02]  /*3250*/  R2UR UR4, R51 ;  /* 0x00000000330472ca */ /* 0x000fe400000e0000 */
[----:B------:R-:W-:-:S09]  /*3260*/  R2UR UR6, R34 ;  /* 0x00000000220672ca */ /* 0x000fd200000e0000 */
[----:B------:R-:W-:Y:S02]  /*3270*/  UIADD3 UR5, UPT, UPT, UR5, 0x20, URZ ;  /* 0x0000002005057890 */ /* 0x000fe4000fffe0ff */
[----:B--2---:R-:W-:-:S04]  /*3280*/  UIADD3 UR8, UP0, UPT, UR8, 0x240, URZ ;  /* 0x0000024008087890 */ /* 0x004fc8000ff1e0ff */
[----:B------:R-:W-:-:S09]  /*3290*/  UIADD3.X UR9, UPT, UPT, URZ, UR9, URZ, UP0, !UPT ;  /* 0x00000009ff097290 */ /* 0x000fd200087fe4ff */
[----:B------:R2:W-:Y:S02]  /*32a0*/  UTMASTG.2D [UR4], [UR8] ;  /* 0x00000004080073b5 */ /* 0x0005e40008008000 */
[----:B--2---:R0:W-:Y:S02]  /*32b0*/  UTMACMDFLUSH ;  /* 0x00000000000079b7 */ /* 0x0041e40000000000 */
.L_x_40:
[----:B------:R-:W-:Y:S05]  /*32c0*/  BSYNC.RECONVERGENT B0 ;  /* 0x0000000000007941 */ /* 0x000fea0003800200 */
.L_x_39:
[----:B------:R-:W-:-:S04]  /*32d0*/  DEPBAR.LE SB0, 0x1 ;  /* 0x000080400000791a */ /* 0x000fc80000000000 */
.L_x_38:
[----:B------:R-:W-:Y:S01]  /*32e0*/  BAR.SYNC.DEFER_BLOCKING 0x8, 0x80 ;  /* 0x0202000000007b1d */ /* 0x000fe20000010000 */
[C---:B------:R-:W-:Y:S01]  /*32f0*/  R2UR UR5, R32.reuse ;  /* 0x00000000200572ca */ /* 0x040fe200000e0000 */
[C---:B-1----:R-:W-:Y:S01]  /*3300*/  IMAD R36, R53.reuse, 0x2000, R30 ;  /* 0x0000200035247824 */ /* 0x042fe200078e021e */
[----:B------:R-:W-:Y:S01]  /*3310*/  R2UR UR4, R32 ;  /* 0x00000000200472ca */ /* 0x000fe200000e0000 */
[----:B------:R-:W-:Y:S02]  /*3320*/  IMAD R53, R53, 0x2000, R0 ;  /* 0x0000200035357824 */ /* 0x000fe400078e0200 */
[----:B------:R-:W-:-:S04]  /*3330*/  IMAD R49, R29, 0x80, R36 ;  /* 0x000000801d317824 */ /* 0x000fc800078e0224 */
[--C-:B------:R-:W-:Y:S02]  /*3340*/  IMAD R45, R28, 0x10, R49.reuse ;  /* 0x000000101c2d7824 */ /* 0x100fe400078e0231 */
[----:B------:R-:W-:Y:S02]  /*3350*/  IMAD R35, R27, 0x10, R49 ;  /* 0x000000101b237824 */ /* 0x000fe400078e0231 */
[----:B------:R-:W1:Y:S01]  /*3360*/  LDTM.x8 R12, tmem[UR5+0x40] ;  /* 0x00004005000c79ee */ /* 0x000e6200081c0000 */
[C---:B------:R-:W-:Y:S02]  /*3370*/  IMAD.IADD R45, R0.reuse, 0x1, R45 ;  /* 0x00000001002d7824 */ /* 0x040fe400078e022d */
[----:B------:R-:W-:Y:S01]  /*3380*/  IMAD.IADD R35, R0, 0x1, R35 ;  /* 0x0000000100237824 */ /* 0x000fe200078e0223 */
[----:B------:R-:W-:Y:S01]  /*3390*/  NOP ;  /* 0x0000000000007918 */ /* 0x000fe20000000000 */
[----:B-1----:R-:W1:Y:S01]  /*33a0*/  LDTM.x8 R4, tmem[UR4+0x48] ;  /* 0x00004804000479ee */ /* 0x002e6200081c0000 */
[----:B------:R-:W-:-:S02]  /*33b0*/  F2FP.BF16.F32.PACK_AB R40, R13, R12 ;  /* 0x0000000c0d28723e */ /* 0x000fc400000010ff */
[----:B------:R-:W-:Y:S02]  /*33c0*/  F2FP.BF16.F32.PACK_AB R41, R15, R14 ;  /* 0x0000000e0f29723e */ /* 0x000fe400000010ff */
[----:B------:R-:W-:Y:S02]  /*33d0*/  F2FP.BF16.F32.PACK_AB R42, R17, R16 ;  /* 0x00000010112a723e */ /* 0x000fe400000010ff */
[----:B------:R-:W-:-:S05]  /*33e0*/  F2FP.BF16.F32.PACK_AB R43, R19, R18 ;  /* 0x00000012132b723e */ /* 0x000fca00000010ff */
[----:B------:R2:W-:Y:S01]  /*33f0*/  STS.128 [R45], R40 ;  /* 0x000000282d007388 */ /* 0x0005e20000000c00 */
[----:B------:R-:W-:Y:S01]  /*3400*/  NOP ;  /* 0x0000000000007918 */ /* 0x000fe20000000000 */
[----:B-1----:R-:W-:Y:S02]  /*3410*/  F2FP.BF16.F32.PACK_AB R36, R5, R4 ;  /* 0x000000040524723e */ /* 0x002fe400000010ff */
[----:B------:R-:W-:Y:S01]  /*3420*/  F2FP.BF16.F32.PACK_AB R37, R7, R6 ;  /* 0x000000060725723e */ /* 0x000fe200000010ff */
[----:B------:R-:W1:Y:S01]  /*3430*/  LDTM.x8 R12, tmem[UR5+0x50] ;  /* 0x00005005000c79ee */ /* 0x000e6200081c0000 */
[----:B------:R-:W-:Y:S02]  /*3440*/  F2FP.BF16.F32.PACK_AB R38, R9, R8 ;  /* 0x000000080926723e */ /* 0x000fe400000010ff */
[----:B------:R-:W-:-:S05]  /*3450*/  F2FP.BF16.F32.PACK_AB R39, R11, R10 ;  /* 0x0000000a0b27723e */ /* 0x000fca00000010ff */
[----:B------:R2:W-:Y:S01]  /*3460*/  STS.128 [R35], R36 ;  /* 0x0000002423007388 */ /* 0x0005e20000000c00 */
[----:B------:R-:W-:Y:S01]  /*3470*/  NOP ;  /* 0x0000000000007918 */ /* 0x000fe20000000000 */
[----:B-1----:R-:W1:Y:S01]  /*3480*/  LDTM.x8 R4, tmem[UR4+0x58] ;  /* 0x00005804000479ee */ /* 0x002e6200081c0000 */
[----:B------:R-:W-:Y:S02]  /*3490*/  F2FP.BF16.F32.PACK_AB R12, R13, R12 ;  /* 0x0000000c0d0c723e */ /* 0x000fe400000010ff */
[----:B------:R-:W-:Y:S02]  /*34a0*/  F2FP.BF16.F32.PACK_AB R13, R15, R14 ;  /* 0x0000000e0f0d723e */ /* 0x000fe400000010ff */
[----:B------:R-:W-:Y:S01]  /*34b0*/  F2FP.BF16.F32.PACK_AB R14, R17, R16 ;  /* 0x00000010110e723e */ /* 0x000fe200000010ff */
[--C-:B------:R-:W-:Y:S01]  /*34c0*/  IMAD R17, R26, 0x10, R49.reuse ;  /* 0x000000101a117824 */ /* 0x100fe200078e0231 */
[----:B------:R-:W-:Y:S01]  /*34d0*/  F2FP.BF16.F32.PACK_AB R15, R19, R18 ;  /* 0x00000012130f723e */ /* 0x000fe200000010ff */
[----:B------:R-:W-:-:S02]  /*34e0*/  IMAD R19, R25, 0x10, R49 ;  /* 0x0000001019137824 */ /* 0x000fc400078e0231 */
[C---:B------:R-:W-:Y:S02]  /*34f0*/  IMAD.IADD R49, R0.reuse, 0x1, R17 ;  /* 0x0000000100317824 */ /* 0x040fe400078e0211 */
[----:B------:R-:W-:Y:S01]  /*3500*/  IMAD.IADD R50, R0, 0x1, R19 ;  /* 0x0000000100327824 */ /* 0x000fe200078e0213 */
[----:B-1----:R-:W-:Y:S02]  /*3510*/  F2FP.BF16.F32.PACK_AB R4, R5, R4 ;  /* 0x000000040504723e */ /* 0x002fe400000010ff */
[----:B------:R-:W-:Y:S01]  /*3520*/  F2FP.BF16.F32.PACK_AB R5, R7, R6 ;  /* 0x000000060705723e */ /* 0x000fe200000010ff */
[----:B------:R2:W-:Y:S01]  /*3530*/  STS.128 [R49], R12 ;  /* 0x0000000c31007388 */ /* 0x0005e20000000c00 */
[----:B------:R-:W-:Y:S01]  /*3540*/  F2FP.BF16.F32.PACK_AB R6, R9, R8 ;  /* 0x000000080906723e */ /* 0x000fe200000010ff */
[----:B------:R-:W-:Y:S01]  /*3550*/  NOP ;  /* 0x0000000000007918 */ /* 0x000fe20000000000 */
[----:B------:R-:W-:-:S05]  /*3560*/  F2FP.BF16.F32.PACK_AB R7, R11, R10 ;  /* 0x0000000a0b07723e */ /* 0x000fca00000010ff */
[----:B------:R2:W-:Y:S01]  /*3570*/  STS.128 [R50], R4 ;  /* 0x0000000432007388 */ /* 0x0005e20000000c00 */
[----:B------:R1:W-:Y:S06]  /*3580*/  MEMBAR.ALL.CTA ;  /* 0x0000000000007992 */ /* 0x0003ec0000008000 */
[----:B-1----:R-:W1:Y:S02]  /*3590*/  FENCE.VIEW.ASYNC.S ;  /* 0x00000000000073c6 */ /* 0x002e640000000000 */
        /* <DEDUP_REMOVED lines=8> */
[----:B------:R-:W-:-:S09]  /*3620*/  R2UR UR6, R34 ;  /* 0x00000000220672ca */ /* 0x000fd200000e0000 */
[----:B------:R-:W-:Y:S02]  /*3630*/  UIADD3 UR5, UPT, UPT, UR5, 0x40, URZ ;  /* 0x0000004005057890 */ /* 0x000fe4000fffe0ff */
[----:B-1----:R-:W-:-:S04]  /*3640*/  UIADD3 UR8, UP0, UPT, UR8, 0x240, URZ ;  /* 0x0000024008087890 */ /* 0x002fc8000ff1e0ff */
[----:B------:R-:W-:-:S09]  /*3650*/  UIADD3.X UR9, UPT, UPT, URZ, UR9, URZ, UP0, !UPT ;  /* 0x00000009ff097290 */ /* 0x000fd200087fe4ff */
[----:B------:R1:W-:Y:S02]  /*3660*/  UTMASTG.2D [UR4], [UR8] ;  /* 0x00000004080073b5 */ /* 0x0003e40008008000 */
[----:B-1----:R0:W-:Y:S02]  /*3670*/  UTMACMDFLUSH ;  /* 0x00000000000079b7 */ /* 0x0021e40000000000 */
.L_x_43:
[----:B------:R-:W-:Y:S05]  /*3680*/  BSYNC.RECONVERGENT B0 ;  /* 0x0000000000007941 */ /* 0x000fea0003800200 */
.L_x_42:
[----:B------:R-:W-:-:S04]  /*3690*/  DEPBAR.LE SB0, 0x1 ;  /* 0x000080400000791a */ /* 0x000fc80000000000 */
.L_x_41:
[----:B------:R-:W-:Y:S01]  /*36a0*/  BAR.SYNC.DEFER_BLOCKING 0x8, 0x80 ;  /* 0x0202000000007b1d */ /* 0x000fe20000010000 */
[C---:B------:R-:W-:Y:S02]  /*36b0*/  R2UR UR5, R32.reuse ;  /* 0x00000000200572ca */ /* 0x040fe400000e0000 */
[----:B------:R-:W-:-:S11]  /*36c0*/  R2UR UR4, R32 ;  /* 0x00000000200472ca */ /* 0x000fd600000e0000 */
[----:B--2---:R-:W1:Y:S01]  /*36d0*/  LDTM.x8 R12, tmem[UR5+0x60] ;  /* 0x00006005000c79ee */ /* 0x004e6200081c0000 */
[----:B------:R-:W-:Y:S01]  /*36e0*/  NOP ;  /* 0x0000000000007918 */ /* 0x000fe20000000000 */
[----:B-1----:R-:W1:Y:S01]  /*36f0*/  LDTM.x8 R4, tmem[UR4+0x68] ;  /* 0x00006804000479ee */ /* 0x002e6200081c0000 */
[----:B------:R-:W-:Y:S02]  /*3700*/  F2FP.BF16.F32.PACK_AB R40, R13, R12 ;  /* 0x0000000c0d28723e */ /* 0x000fe400000010ff */
[----:B------:R-:W-:Y:S02]  /*3710*/  F2FP.BF16.F32.PACK_AB R41, R15, R14 ;  /* 0x0000000e0f29723e */ /* 0x000fe400000010ff */
[----:B------:R-:W-:Y:S02]  /*3720*/  F2FP.BF16.F32.PACK_AB R42, R17, R16 ;  /* 0x00000010112a723e */ /* 0x000fe400000010ff */
[----:B------:R-:W-:Y:S02]  /*3730*/  F2FP.BF16.F32.PACK_AB R43, R19, R18 ;  /* 0x00000012132b723e */ /* 0x000fe400000010ff */
[----:B-1----:R-:W-:-:S03]  /*3740*/  F2FP.BF16.F32.PACK_AB R36, R5, R4 ;  /* 0x000000040524723e */ /* 0x002fc600000010ff */
[----:B------:R1:W-:Y:S01]  /*3750*/  STS.128 [R46], R40 ;  /* 0x000000282e007388 */ /* 0x0003e20000000c00 */
[----:B------:R-:W-:Y:S01]  /*3760*/  F2FP.BF16.F32.PACK_AB R37, R7, R6 ;  /* 0x000000060725723e */ /* 0x000fe200000010ff */
[----:B------:R-:W-:Y:S01]  /*3770*/  NOP ;  /* 0x0000000000007918 */ /* 0x000fe20000000000 */
[----:B------:R-:W-:Y:S01]  /*3780*/  F2FP.BF16.F32.PACK_AB R38, R9, R8 ;  /* 0x000000080926723e */ /* 0x000fe200000010ff */
[----:B------:R-:W2:Y:S01]  /*3790*/  LDTM.x8 R12, tmem[UR5+0x70] ;  /* 0x00007005000c79ee */ /* 0x000ea200081c0000 */
[----:B------:R-:W-:-:S05]  /*37a0*/  F2FP.BF16.F32.PACK_AB R39, R11, R10 ;  /* 0x0000000a0b27723e */ /* 0x000fca00000010ff */
[----:B------:R1:W-:Y:S01]  /*37b0*/  STS.128 [R44], R36 ;  /* 0x000000242c007388 */ /* 0x0003e20000000c00 */
[----:B------:R-:W-:Y:S01]  /*37c0*/  NOP ;  /* 0x0000000000007918 */ /* 0x000fe20000000000 */
[----:B--2---:R-:W2:Y:S01]  /*37d0*/  LDTM.x8 R4, tmem[UR4+0x78] ;  /* 0x00007804000479ee */ /* 0x004ea200081c0000 */
[----:B------:R-:W-:Y:S02]  /*37e0*/  F2FP.BF16.F32.PACK_AB R12, R13, R12 ;  /* 0x0000000c0d0c723e */ /* 0x000fe400000010ff */
[----:B------:R-:W-:Y:S02]  /*37f0*/  F2FP.BF16.F32.PACK_AB R13, R15, R14 ;  /* 0x0000000e0f0d723e */ /* 0x000fe400000010ff */
[----:B------:R-:W-:Y:S02]  /*3800*/  F2FP.BF16.F32.PACK_AB R14, R17, R16 ;  /* 0x00000010110e723e */ /* 0x000fe400000010ff */
[----:B------:R-:W-:Y:S02]  /*3810*/  F2FP.BF16.F32.PACK_AB R15, R19, R18 ;  /* 0x00000012130f723e */ /* 0x000fe400000010ff */
[----:B--2---:R-:W-:-:S03]  /*3820*/  F2FP.BF16.F32.PACK_AB R4, R5, R4 ;  /* 0x000000040504723e */ /* 0x004fc600000010ff */
[----:B------:R1:W-:Y:S01]  /*3830*/  STS.128 [R47], R12 ;  /* 0x0000000c2f007388 */ /* 0x0003e20000000c00 */
[----:B------:R-:W-:Y:S01]  /*3840*/  F2FP.BF16.F32.PACK_AB R5, R7, R6 ;  /* 0x000000060705723e */ /* 0x000fe200000010ff */
[----:B------:R-:W-:Y:S01]  /*3850*/  NOP ;  /* 0x0000000000007918 */ /* 0x000fe20000000000 */
[----:B------:R-:W-:Y:S02]  /*3860*/  F2FP.BF16.F32.PACK_AB R6, R9, R8 ;  /* 0x000000080906723e */ /* 0x000fe400000010ff */
        /* <DEDUP_REMOVED lines=18> */
.L_x_46:
[----:B------:R-:W-:Y:S05]  /*3990*/  BSYNC.RECONVERGENT B0 ;  /* 0x0000000000007941 */ /* 0x000fea0003800200 */
.L_x_45:
[----:B------:R-:W-:-:S04]  /*39a0*/  DEPBAR.LE SB0, 0x1 ;  /* 0x000080400000791a */ /* 0x000fc80000000000 */
.L_x_44:
[----:B------:R-:W-:Y:S01]  /*39b0*/  BAR.SYNC.DEFER_BLOCKING 0x8, 0x80 ;  /* 0x0202000000007b1d */ /* 0x000fe20000010000 */
[----:B------:R-:W-:Y:S01]  /*39c0*/  R2UR UR5, R32 ;  /* 0x00000000200572ca */ /* 0x000fe200000e0000 */
[----:B------:R-:W-:Y:S01]  /*39d0*/  VIADD R2, R2, 0x32e88 ;  /* 0x00032e8802027836 */ /* 0x000fe20000000000 */
[----:B------:R-:W-:-:S04]  /*39e0*/  R2UR UR4, R32 ;  /* 0x00000000200472ca */ /* 0x000fc800000e0000 */
[----:B------:R-:W-:-:S07]  /*39f0*/  PRMT R2, RZ, 0x654, R2 ;  /* 0x00000654ff027816 */ /* 0x000fce0000000002 */
[----:B-1----:R-:W1:Y:S01]  /*3a00*/  LDTM.x8 R12, tmem[UR5+0x80] ;  /* 0x00008005000c79ee */ /* 0x002e6200081c0000 */
        /* <DEDUP_REMOVED lines=27> */
[----:B------:R-:W-:Y:S01]  /*3bc0*/  NOP ;  /* 0x0000000000007918 */ /* 0x000fe20000000000 */
[----:B------:R1:W-:Y:S01]  /*3bd0*/  SYNCS.ARRIVE.TRANS64.RED.A1T0 RZ, [R2+URZ], RZ ;  /* 0x000000ff02ff79a7 */ /* 0x0003e200081004ff */
        /* <DEDUP_REMOVED lines=16> */
.L_x_48:
[----:B------:R-:W-:Y:S05]  /*3ce0*/  BSYNC.RECONVERGENT B0 ;  /* 0x0000000000007941 */ /* 0x000fea0003800200 */
.L_x_47:
[----:B------:R-:W-:Y:S02]  /*3cf0*/  IADD3 R24, PT, PT, R24, 0x8f, RZ ;  /* 0x0000008f18187810 */ /* 0x000fe40007ffe0ff */
[----:B------:R-:W-:Y:S01]  /*3d00*/  IADD3 R31, PT, PT, R31, 0x8f, RZ ;  /* 0x0000008f1f1f7810 */ /* 0x000fe20007ffe0ff */
[----:B------:R-:W-:Y:S06]  /*3d10*/  @P0 BRA `(.L_x_49) ;  /* 0xffffffe800cc0947 */ /* 0x000fec000383ffff */
.L_x_32:
[----:B------:R-:W-:-:S13]  /*3d20*/  ISETP.NE.AND P0, PT, R3, 0x3, PT ;  /* 0x000000030300780c */ /* 0x000fda0003f05270 */
[----:B------:R-:W-:Y:S05]  /*3d30*/  @P0 EXIT ;  /* 0x000000000000094d */ /* 0x000fea0003800000 */
[----:B------:R-:W-:Y:S05]  /*3d40*/  WARPSYNC.ALL ;  /* 0x0000000000007948 */ /* 0x000fea0003800000 */
[----:B------:R-:W-:Y:S01]  /*3d50*/  NOP ;  /* 0x0000000000007918 */ /* 0x000fe20000000000 */
[----:B------:R-:W2:Y:S01]  /*3d60*/  S2UR UR5, SR_CgaCtaId ;  /* 0x00000000000579c3 */ /* 0x000ea20000008800 */
[----:B------:R-:W-:Y:S02]  /*3d70*/  UMOV UR4, 0x50 ;  /* 0x0000005000047882 */ /* 0x000fe40000000000 */
[----:B--2---:R-:W-:-:S09]  /*3d80*/  ULEA UR5, UR5, UR4, 0x18 ;  /* 0x0000000405057291 */ /* 0x004fd2000f8ec0ff */
[----:B-1----:R-:W1:Y:S02]  /*3d90*/  LDS R2, [UR5] ;  /* 0x00000005ff027984 */ /* 0x002e640008000800 */
[----:B-1----:R-:W-:-:S04]  /*3da0*/  LOP3.LUT R0, R2, 0xffff, RZ, 0xc0, !PT ;  /* 0x0000ffff02007812 */ /* 0x002fc800078ec0ff */
[----:B------:R-:W-:-:S13]  /*3db0*/  ISETP.NE.AND P0, PT, R0, 0xffff, PT ;  /* 0x0000ffff0000780c */ /* 0x000fda0003f05270 */
[----:B------:R-:W-:Y:S05]  /*3dc0*/  @P0 BRA `(.L_x_50) ;  /* 0x0000000000480947 */ /* 0x000fea0003800000 */
[----:B------:R-:W-:-:S04]  /*3dd0*/  SHF.R.U32.HI R0, RZ, 0x10, R2 ;  /* 0x00000010ff007819 */ /* 0x000fc80000011602 */
[----:B------:R-:W-:-:S04]  /*3de0*/  LOP3.LUT R0, R0, 0x1, RZ, 0xc0, !PT ;  /* 0x0000000100007812 */ /* 0x000fc800078ec0ff */
[----:B------:R-:W-:-:S13]  /*3df0*/  ISETP.NE.AND P0, PT, R0, 0x1, PT ;  /* 0x000000010000780c */ /* 0x000fda0003f05270 */
[----:B------:R-:W-:Y:S05]  /*3e00*/  @P0 BRA `(.L_x_51) ;  /* 0x00000000002c0947 */ /* 0x000fea0003800000 */
[----:B------:R-:W1:Y:S01]  /*3e10*/  S2R R0, SR_LANEID ;  /* 0x0000000000007919 */ /* 0x000e620000000000 */
[----:B------:R-:W-:Y:S01]  /*3e20*/  IMAD.MOV.U32 R2, RZ, RZ, -0x20000 ;  /* 0xfffe0000ff027424 */ /* 0x000fe200078e00ff */
[----:B------:R-:W-:Y:S02]  /*3e30*/  VOTEU.ANY UR6, UPT, PT ;  /* 0x0000000000067886 */ /* 0x000fe400038e0100 */
[----:B------:R-:W-:Y:S01]  /*3e40*/  UFLO.U32 UR6, UR6 ;  /* 0x00000006000672bd */ /* 0x000fe200080e0000 */
[----:B------:R-:W2:Y:S05]  /*3e50*/  REDUX UR4, R2 ;  /* 0x00000000020473c4 */ /* 0x000eaa0000000000 */
[----:B-1----:R-:W-:-:S02]  /*3e60*/  ISETP.EQ.U32.AND P0, PT, R0, UR6, PT ;  /* 0x0000000600007c0c */ /* 0x002fc4000bf02070 */
[----:B--2---:R-:W-:Y:S01]  /*3e70*/  MOV R0, UR4 ;  /* 0x0000000400007c02 */ /* 0x004fe20008000f00 */
[----:B------:R-:W-:-:S05]  /*3e80*/  UMOV UR4, 0xfffe0000 ;  /* 0xfffe000000047882 */ /* 0x000fca0000000000 */
[----:B------:R1:W-:Y:S05]  /*3e90*/  UTCATOMSWS.AND URZ, UR4 ;  /* 0x0000000400ff79e3 */ /* 0x0003ea0008000000 */
[----:B------:R1:W-:Y:S01]  /*3ea0*/  @P0 ATOMS.AND RZ, [UR5], R0 ;  /* 0x00000000ffff098c */ /* 0x0003e2000a800005 */
[----:B------:R-:W-:Y:S05]  /*3eb0*/  BRA `(.L_x_52) ;  /* 0x0000000000147947 */ /* 0x000fea0003800000 */
.L_x_51:
[----:B------:R-:W-:Y:S02]  /*3ec0*/  MOV R2, 0x3ee0 ;  /* 0x00003ee000027802 */ /* 0x000fe40000000f00 */
[----:B------:R-:W-:Y:S05]  /*3ed0*/  CALL.REL.NOINC `($__internal_0_$__cuda_sm10x_tcgen05_guardrail_trap_col_being_dealloced_not_returned_by_alloc) ;  /* 0x0000000400007944 */ /* 0x000fea0003c00000 */
[----:B------:R-:W-:Y:S05]  /*3ee0*/  BRA `(.L_x_52) ;  /* 0x0000000000087947 */ /* 0x000fea0003800000 */
.L_x_50:
[----:B------:R-:W-:Y:S02]  /*3ef0*/  MOV R2, 0x3f10 ;  /* 0x00003f1000027802 */ /* 0x000fe40000000f00 */
[----:B------:R-:W-:Y:S05]  /*3f00*/  CALL.REL.NOINC `($__internal_2_$__cuda_sm10x_tcgen05_guardrail_trap_unallocated_columns_being_dealloced) ;  /* 0x00000004000c7944 */ /* 0x000fea0003c00000 */
.L_x_52:
[----:B------:R-:W-:Y:S01]  /*3f10*/  NOP ;  /* 0x0000000000007918 */ /* 0x000fe20000000000 */
[----:B-1----:R-:W-:Y:S05]  /*3f20*/  EXIT ;  /* 0x000000000000794d */ /* 0x002fea0003800000 */
.L_x_14:
[----:B------:R-:W-:-:S07]  /*3f30*/  MOV R4, R5 ;  /* 0x0000000500047202 */ /* 0x000fce0000000f00 */
.L_x_53:
[----:B-1----:R1:W2:Y:S02]  /*3f40*/  SYNCS.PHASECHK.TRANS64.TRYWAIT P0, [R2+URZ+0x32e00], R5 ;  /* 0x032e0005020075a7 */ /* 0x0022a400080011ff */
[----:B--2---:R-:W-:Y:S05]  /*3f50*/  @!P0 NANOSLEEP.SYNCS 0x989680 ;  /* 0x009896800000895d */ /* 0x004fea0003900000 */
[----:B------:R-:W2:Y:S02]  /*3f60*/  @!P0 SYNCS.PHASECHK.TRANS64 P0, [R2+URZ+0x32e00], R5 ;  /* 0x032e0005020085a7 */ /* 0x000ea400080010ff */
[----:B--2---:R-:W-:Y:S05]  /*3f70*/  @!P0 BRA `(.L_x_53) ;  /* 0xfffffffc00f08947 */ /* 0x004fea000383ffff */
[----:B------:R-:W-:Y:S05]  /*3f80*/  BRA `(.L_x_54) ;  /* 0xffffffc800b87947 */ /* 0x000fea000383ffff */
.L_x_18:
[----:B------:R-:W-:Y:S02]  /*3f90*/  MOV R8, UR10 ;  /* 0x0000000a00087c02 */ /* 0x000fe40008000f00 */
[----:B------:R-:W-:Y:S02]  /*3fa0*/  MOV R9, UR10 ;  /* 0x0000000a00097c02 */ /* 0x000fe40008000f00 */
[----:B------:R-:W-:-:S07]  /*3fb0*/  MOV R0, UR9 ;  /* 0x0000000900007c02 */ /* 0x000fce0008000f00 */
.L_x_55:
[----:B-1----:R1:W2:Y:S02]  /*3fc0*/  SYNCS.PHASECHK.TRANS64.TRYWAIT P0, [R0+URZ+0x32e88], R9 ;  /* 0x032e8809000075a7 */ /* 0x0022a400080011ff */
[----:B--2---:R-:W-:Y:S05]  /*3fd0*/  @!P0 NANOSLEEP.SYNCS 0x989680 ;  /* 0x009896800000895d */ /* 0x004fea0003900000 */
[----:B------:R-:W2:Y:S02]  /*3fe0*/  @!P0 SYNCS.PHASECHK.TRANS64 P0, [R0+URZ+0x32e88], R9 ;  /* 0x032e8809000085a7 */ /* 0x000ea400080010ff */
[----:B--2---:R-:W-:Y:S05]  /*3ff0*/  @!P0 BRA `(.L_x_55) ;  /* 0xfffffffc00f08947 */ /* 0x004fea000383ffff */
[----:B------:R-:W-:Y:S05]  /*4000*/  BRA `(.L_x_56) ;  /* 0xffffffd000447947 */ /* 0x000fea000383ffff */
.L_x_19:
[----:B------:R-:W-:Y:S02]  /*4010*/  MOV R2, UR10 ;  /* 0x0000000a00027c02 */ /* 0x000fe40008000f00 */
[----:B------:R-:W-:Y:S07]  /*4020*/  MOV R8, R9 ;  /* 0x0000000900087202 */ /* 0x000fee0000000f00 */
.L_x_57:
[----:B-1----:R1:W2:Y:S02]  /*4030*/  SYNCS.PHASECHK.TRANS64.TRYWAIT P0, [R2+URZ+0x32e50], R9 ;  /* 0x032e5009020075a7 */ /* 0x0022a400080011ff */
[----:B--2---:R-:W-:Y:S05]  /*4040*/  @!P0 NANOSLEEP.SYNCS 0x989680 ;  /* 0x009896800000895d */ /* 0x004fea0003900000 */
[----:B------:R-:W2:Y:S02]  /*4050*/  @!P0 SYNCS.PHASECHK.TRANS64 P0, [R2+URZ+0x32e50], R9 ;  /* 0x032e5009020085a7 */ /* 0x000ea400080010ff */
[----:B--2---:R-:W-:Y:S05]  /*4060*/  @!P0 BRA `(.L_x_57) ;  /* 0xfffffffc00f08947 */ /* 0x004fea000383ffff */
[----:B------:R-:W-:Y:S05]  /*4070*/  BRA `(.L_x_58) ;  /* 0xffffffd000487947 */ /* 0x000fea000383ffff */
.L_x_21:
[----:B------:R-:W-:Y:S02]  /*4080*/  MOV R2, UR13 ;  /* 0x0000000d00027c02 */ /* 0x000fe40008000f00 */
[----:B------:R-:W-:Y:S07]  /*4090*/  MOV R8, R9 ;  /* 0x0000000900087202 */ /* 0x000fee0000000f00 */
.L_x_59:
[----:B-1----:R1:W2:Y:S02]  /*40a0*/  SYNCS.PHASECHK.TRANS64.TRYWAIT P0, [R2+URZ+0x32e50], R9 ;  /* 0x032e5009020075a7 */ /* 0x0022a400080011ff */
[----:B--2---:R-:W-:Y:S05]  /*40b0*/  @!P0 NANOSLEEP.SYNCS 0x989680 ;  /* 0x009896800000895d */ /* 0x004fea0003900000 */
[----:B------:R-:W2:Y:S02]  /*40c0*/  @!P0 SYNCS.PHASECHK.TRANS64 P0, [R2+URZ+0x32e50], R9 ;  /* 0x032e5009020085a7 */ /* 0x000ea400080010ff */
[----:B--2---:R-:W-:Y:S05]  /*40d0*/  @!P0 BRA `(.L_x_59) ;  /* 0xfffffffc00f08947 */ /* 0x004fea000383ffff */
[----:B------:R-:W-:Y:S05]  /*40e0*/  BRA `(.L_x_60) ;  /* 0xffffffd400207947 */ /* 0x000fea000383ffff */
.L_x_25:
[----:B------:R-:W-:Y:S07]  /*40f0*/  MOV R7, R6 ;  /* 0x0000000600077202 */ /* 0x000fee0000000f00 */
.L_x_61:
[----:B-1----:R1:W2:Y:S02]  /*4100*/  SYNCS.PHASECHK.TRANS64.TRYWAIT P0, [R23+URZ+0x28], R7 ;  /* 0x00002807170075a7 */ /* 0x0022a400080011ff */
[----:B--2---:R-:W-:Y:S05]  /*4110*/  @!P0 NANOSLEEP.SYNCS 0x989680 ;  /* 0x009896800000895d */ /* 0x004fea0003900000 */
[----:B------:R-:W2:Y:S02]  /*4120*/  @!P0 SYNCS.PHASECHK.TRANS64 P0, [R23+URZ+0x28], R7 ;  /* 0x00002807170085a7 */ /* 0x000ea400080010ff */
[----:B--2---:R-:W-:Y:S05]  /*4130*/  @!P0 BRA `(.L_x_61) ;  /* 0xfffffffc00f08947 */ /* 0x004fea000383ffff */
[----:B------:R-:W-:Y:S05]  /*4140*/  BRA `(.L_x_62) ;  /* 0xffffffd800907947 */ /* 0x000fea000383ffff */
.L_x_26:
[-C--:B------:R-:W-:Y:S02]  /*4150*/  MOV R30, R28.reuse ;  /* 0x0000001c001e7202 */ /* 0x080fe40000000f00 */
[----:B------:R-:W-:Y:S07]  /*4160*/  MOV R31, R28 ;  /* 0x0000001c001f7202 */ /* 0x000fee0000000f00 */
.L_x_63:
[----:B-1----:R1:W2:Y:S02]  /*4170*/  SYNCS.PHASECHK.TRANS64.TRYWAIT P0, [R29+URZ+0x28], R31 ;  /* 0x0000281f1d0075a7 */ /* 0x0022a400080011ff */
[----:B--2---:R-:W-:Y:S05]  /*4180*/  @!P0 NANOSLEEP.SYNCS 0x989680 ;  /* 0x009896800000895d */ /* 0x004fea0003900000 */
[----:B------:R-:W2:Y:S02]  /*4190*/  @!P0 SYNCS.PHASECHK.TRANS64 P0, [R29+URZ+0x28], R31 ;  /* 0x0000281f1d0085a7 */ /* 0x000ea400080010ff */
[----:B--2---:R-:W-:Y:S05]  /*41a0*/  @!P0 BRA `(.L_x_63) ;  /* 0xfffffffc00f08947 */ /* 0x004fea000383ffff */
[----:B------:R-:W-:Y:S05]  /*41b0*/  BRA `(.L_x_64) ;  /* 0xffffffdc00947947 */ /* 0x000fea000383ffff */
.L_x_27:
[----:B-1----:R-:W-:Y:S07]  /*41c0*/  MOV R29, R28 ;  /* 0x0000001c001d7202 */ /* 0x002fee0000000f00 */
.L_x_65:
[----:B-1----:R1:W2:Y:S02]  /*41d0*/  SYNCS.PHASECHK.TRANS64.TRYWAIT P1, [R15+URZ+0x28], R29 ;  /* 0x0000281d0f0075a7 */ /* 0x0022a400080211ff */
[----:B--2---:R-:W-:Y:S05]  /*41e0*/  @!P1 NANOSLEEP.SYNCS 0x989680 ;  /* 0x009896800000995d */ /* 0x004fea0003900000 */
[----:B------:R-:W2:Y:S02]  /*41f0*/  @!P1 SYNCS.PHASECHK.TRANS64 P1, [R15+URZ+0x28], R29 ;  /* 0x0000281d0f0095a7 */ /* 0x000ea400080210ff */
[----:B--2---:R-:W-:Y:S05]  /*4200*/  @!P1 BRA `(.L_x_65) ;  /* 0xfffffffc00f09947 */ /* 0x004fea000383ffff */
[----:B------:R-:W-:Y:S05]  /*4210*/  BRA `(.L_x_66) ;  /* 0xffffffe000087947 */ /* 0x000fea000383ffff */
.L_x_28:
[----:B-1----:R-:W-:Y:S07]  /*4220*/  MOV R31, R30 ;  /* 0x0000001e001f7202 */ /* 0x002fee0000000f00 */
.L_x_67:
[----:B-1----:R1:W2:Y:S02]  /*4230*/  SYNCS.PHASECHK.TRANS64.TRYWAIT P0, [R7+URZ+0x28], R31 ;  /* 0x0000281f070075a7 */ /* 0x0022a400080011ff */
[----:B--2---:R-:W-:Y:S05]  /*4240*/  @!P0 NANOSLEEP.SYNCS 0x989680 ;  /* 0x009896800000895d */ /* 0x004fea0003900000 */
[----:B------:R-:W2:Y:S02]  /*4250*/  @!P0 SYNCS.PHASECHK.TRANS64 P0, [R7+URZ+0x28], R31 ;  /* 0x0000281f070085a7 */ /* 0x000ea400080010ff */
[----:B--2---:R-:W-:Y:S05]  /*4260*/  @!P0 BRA `(.L_x_67) ;  /* 0xfffffffc00f08947 */ /* 0x004fea000383ffff */
[----:B------:R-:W-:Y:S05]  /*4270*/  BRA `(.L_x_68) ;  /* 0xffffffe0005c7947 */ /* 0x000fea000383ffff */
.L_x_33:
[----:B------:R-:W-:-:S07]  /*4280*/  MOV R4, R5 ;  /* 0x0000000500047202 */ /* 0x000fce0000000f00 */
.L_x_69:
[----:B-1----:R1:W2:Y:S02]  /*4290*/  SYNCS.PHASECHK.TRANS64.TRYWAIT P1, [R2+URZ+0x32e78], R5 ;  /* 0x032e7805020075a7 */ /* 0x0022a400080211ff */
[----:B--2---:R-:W-:Y:S05]  /*42a0*/  @!P1 NANOSLEEP.SYNCS 0x989680 ;  /* 0x009896800000995d */ /* 0x004fea0003900000 */
[----:B------:R-:W2:Y:S02]  /*42b0*/  @!P1 SYNCS.PHASECHK.TRANS64 P1, [R2+URZ+0x32e78], R5 ;  /* 0x032e7805020095a7 */ /* 0x000ea400080210ff */
[----:B--2---:R-:W-:Y:S05]  /*42c0*/  @!P1 BRA `(.L_x_69) ;  /* 0xfffffffc00f09947 */ /* 0x004fea000383ffff */
[----:B------:R-:W-:Y:S05]  /*42d0*/  BRA `(.L_x_70) ;  /* 0xffffffe400c87947 */ /* 0x000fea000383ffff */
        .weak           $__internal_0_$__cuda_sm10x_tcgen05_guardrail_trap_col_being_dealloced_not_returned_by_alloc
        .type           $__internal_0_$__cuda_sm10x_tcgen05_guardrail_trap_col_being_dealloced_not_returned_by_alloc,@function
        .size           $__internal_0_$__cuda_sm10x_tcgen05_guardrail_trap_col_being_dealloced_not_returned_by_alloc,($__internal_1_$__cuda_sm10x_tcgen05_guardrail_trap_phase_invalid_during_alloc - $__internal_0_$__cuda_sm10x_tcgen05_guardrail_trap_col_being_dealloced_not_returned_by_alloc)
$__internal_0_$__cuda_sm10x_tcgen05_guardrail_trap_col_being_dealloced_not_returned_by_alloc:
[----:B------:R-:W-:Y:S05]  /*42e0*/  BPT.TRAP 0x1 ;  /* 0x000000040000795c */ /* 0x000fea0000300000 */
[----:B------:R-:W-:-:S04]  /*42f0*/  HFMA2 R3, -RZ, RZ, 0, 0 ;  /* 0x00000000ff037431 */ /* 0x000fc800000001ff */
[----:B------:R-:W-:Y:S05]  /*4300*/  RET.REL.NODEC R2 `(_ZN9deep_gemm24sm100_fp8_gemm_1d1d_implILN4cute4UMMA5MajorE0ELS3_0ELj0ELj4096ELj7168ELj128ELj160ELj128ELj64ELj128ELj128ELj64ELj5ELj128ELj128ELj1ELb0ELj143ELNS_8GemmTypeE1ELb0EN7cutlass10bfloat16_tENS_16EpilogueIdentityEEEvPijjj14CUtensorMap_stS9_S9_S9_S9_) ;  /* 0xffffffbc023c7950 */ /* 0x000fea0003c3ffff */
        .weak           $__internal_1_$__cuda_sm10x_tcgen05_guardrail_trap_phase_invalid_during_alloc
        .type           $__internal_1_$__cuda_sm10x_tcgen05_guardrail_trap_phase_invalid_during_alloc,@function
        .size           $__internal_1_$__cuda_sm10x_tcgen05_guardrail_trap_phase_invalid_during_alloc,($__internal_2_$__cuda_sm10x_tcgen05_guardrail_trap_unallocated_columns_being_dealloced - $__internal_1_$__cuda_sm10x_tcgen05_guardrail_trap_phase_invalid_during_alloc)
$__internal_1_$__cuda_sm10x_tcgen05_guardrail_trap_phase_invalid_during_alloc:
[----:B------:R-:W-:Y:S05]  /*4310*/  BPT.TRAP 0x1 ;  /* 0x000000040000795c */ /* 0x000fea0000300000 */
[----:B------:R-:W-:-:S04]  /*4320*/  MOV R5, 0x0 ;  /* 0x0000000000057802 */ /* 0x000fc80000000f00 */
[----:B------:R-:W-:Y:S05]  /*4330*/  RET.REL.NODEC R4 `(_ZN9deep_gemm24sm100_fp8_gemm_1d1d_implILN4cute4UMMA5MajorE0ELS3_0ELj0ELj4096ELj7168ELj128ELj160ELj128ELj64ELj128ELj128ELj64ELj5ELj128ELj128ELj1ELb0ELj143ELNS_8GemmTypeE1ELb0EN7cutlass10bfloat16_tENS_16EpilogueIdentityEEEvPijjj14CUtensorMap_stS9_S9_S9_S9_) ;  /* 0xffffffbc04307950 */ /* 0x000fea0003c3ffff */
        .weak           $__internal_2_$__cuda_sm10x_tcgen05_guardrail_trap_unallocated_columns_being_dealloced
        .type           $__internal_2_$__cuda_sm10x_tcgen05_guardrail_trap_unallocated_columns_being_dealloced,@function
        .size           $__internal_2_$__cuda_sm10x_tcgen05_guardrail_trap_unallocated_columns_being_dealloced,($__internal_3_$__cuda_sm20_div_u16 - $__internal_2_$__cuda_sm10x_tcgen05_guardrail_trap_unallocated_columns_being_dealloced)
$__internal_2_$__cuda_sm10x_tcgen05_guardrail_trap_unallocated_columns_being_dealloced:
[----:B------:R-:W-:Y:S05]  /*4340*/  BPT.TRAP 0x1 ;  /* 0x000000040000795c */ /* 0x000fea0000300000 */
[----:B------:R-:W-:-:S04]  /*4350*/  HFMA2 R3, -RZ, RZ, 0, 0 ;  /* 0x00000000ff037431 */ /* 0x000fc800000001ff */
[----:B------:R-:W-:Y:S05]  /*4360*/  RET.REL.NODEC R2 `(_ZN9deep_gemm24sm100_fp8_gemm_1d1d_implILN4cute4UMMA5MajorE0ELS3_0ELj0ELj4096ELj7168ELj128ELj160ELj128ELj64ELj128ELj128ELj64ELj5ELj128ELj128ELj1ELb0ELj143ELNS_8GemmTypeE1ELb0EN7cutlass10bfloat16_tENS_16EpilogueIdentityEEEvPijjj14CUtensorMap_stS9_S9_S9_S9_) ;  /* 0xffffffbc02247950 */ /* 0x000fea0003c3ffff */
        .weak           $__internal_3_$__cuda_sm20_div_u16
        .type           $__internal_3_$__cuda_sm20_div_u16,@function
        .size           $__internal_3_$__cuda_sm20_div_u16,(.L_x_75 - $__internal_3_$__cuda_sm20_div_u16)
$__internal_3_$__cuda_sm20_div_u16:
[----:B------:R-:W1:Y:S01]  /*4370*/  I2F.U16 R7, R45 ;  /* 0x0000002d00077306 */ /* 0x000e620000101000 */
[----:B------:R-:W-:Y:S02]  /*4380*/  IMAD.MOV.U32 R4, RZ, RZ, 0x4b800000 ;  /* 0x4b800000ff047424 */ /* 0x000fe400078e00ff */
[----:B------:R-:W-:Y:S02]  /*4390*/  HFMA2 R37, -RZ, RZ, 0, 0 ;  /* 0x00000000ff257431 */ /* 0x000fe400000001ff */
[----:B------:R-:W-:-:S03]  /*43a0*/  IMAD.MOV.U32 R36, RZ, RZ, R2 ;  /* 0x000000ffff247224 */ /* 0x000fc600078e0002 */
[----:B------:R-:W-:Y:S01]  /*43b0*/  I2F.U16.RZ R6, R6 ;  /* 0x0000000600067306 */ /* 0x000fe2000010d000 */
[C---:B-1----:R-:W-:Y:S02]  /*43c0*/  FSETP.GEU.AND P1, PT, |R7|.reuse, 1.175494350822287508e-38, PT ;  /* 0x008000000700780b */ /* 0x042fe40003f2e200 */
[----:B------:R-:W-:Y:S02]  /*43d0*/  FSETP.GT.AND P3, PT, |R7|, 8.50705917302346158658e+37, PT ;  /* 0x7e8000000700780b */ /* 0x000fe40003f64200 */
[----:B------:R-:W-:Y:S02]  /*43e0*/  FSEL R4, R4, 1, !P1 ;  /* 0x3f80000004047808 */ /* 0x000fe40004800000 */
[----:B------:R-:W-:Y:S02]  /*43f0*/  ISETP.NE.U32.AND P1, PT, R45, RZ, PT ;  /* 0x000000ff2d00720c */ /* 0x000fe40003f25070 */
[----:B------:R-:W-:-:S05]  /*4400*/  FSEL R4, R4, 0.25, !P3 ;  /* 0x3e80000004047808 */ /* 0x000fca0005800000 */
[----:B------:R-:W-:-:S06]  /*4410*/  FMUL R7, R7, R4 ;  /* 0x0000000407077220 */ /* 0x000fcc0000400000 */
[----:B------:R-:W1:Y:S02]  /*4420*/  MUFU.RCP R7, R7 ;  /* 0x0000000700077308 */ /* 0x000e640000001000 */
[----:B-1----:R-:W-:-:S04]  /*4430*/  FMUL R11, R4, R7 ;  /* 0x00000007040b7220 */ /* 0x002fc80000400000 */
[----:B------:R-:W-:-:S04]  /*4440*/  VIADD R11, R11, 0x2 ;  /* 0x000000020b0b7836 */ /* 0x000fc80000000000 */
[----:B------:R-:W-:-:S04]  /*4450*/  FMUL.RZ R11, R6, R11 ;  /* 0x0000000b060b7220 */ /* 0x000fc8000040c000 */
[----:B------:R-:W1:Y:S02]  /*4460*/  F2I.U32.TRUNC.NTZ R33, R11 ;  /* 0x0000000b00217305 */ /* 0x000e64000020f000 */
[----:B-1----:R-:W-:Y:S02]  /*4470*/  LOP3.LUT R33, R33, 0xffff, RZ, 0xc0, !PT ;  /* 0x0000ffff21217812 */ /* 0x002fe400078ec0ff */
[----:B------:R-:W-:Y:S01]  /*4480*/  @!P1 MOV R33, 0xffffffff ;  /* 0xffffffff00219802 */ /* 0x000fe20000000f00 */
[----:B------:R-:W-:Y:S06]  /*4490*/  RET.REL.NODEC R36 `(_ZN9deep_gemm24sm100_fp8_gemm_1d1d_implILN4cute4UMMA5MajorE0ELS3_0ELj0ELj4096ELj7168ELj128ELj160ELj128ELj64ELj128ELj128ELj64ELj5ELj128ELj128ELj1ELb0ELj143ELNS_8GemmTypeE1ELb0EN7cutlass10bfloat16_tENS_16EpilogueIdentityEEEvPijjj14CUtensorMap_stS9_S9_S9_S9_) ;  /* 0xffffffb824d87950 */ /* 0x000fec0003c3ffff */
.L_x_71:
[----:B------:R-:W-:-:S00]  /*44a0*/  BRA `(.L_x_71) ;  /* 0xfffffffc00fc7947 */ /* 0x000fc0000383ffff */
[----:B------:R-:W-:-:S00]  /*44b0*/  NOP ;  /* 0x0000000000007918 */ /* 0x000fc00000000000 */
        /* <DEDUP_REMOVED lines=12> */
.L_x_75:


//--------------------- .nv.shared._ZN9deep_gemm24sm100_fp8_gemm_1d1d_implILN4cute4UMMA5MajorE0ELS3_0ELj0ELj4096ELj7168ELj128ELj160ELj128ELj64ELj128ELj128ELj64ELj5ELj128ELj128ELj1ELb0ELj143ELNS_8GemmTypeE1ELb0EN7cutlass10bfloat16_tENS_16EpilogueIdentityEEEvPijjj14CUtensorMap_stS9_S9_S9_S9_ --------------------------
	.section	.nv.shared._ZN9deep_gemm24sm100_fp8_gemm_1d1d_implILN4cute4UMMA5MajorE0ELS3_0ELj0ELj4096ELj7168ELj128ELj160ELj128ELj64ELj128ELj128ELj64ELj5ELj128ELj128ELj1ELb0ELj143ELNS_8GemmTypeE1ELb0EN7cutlass10bfloat16_tENS_16EpilogueIdentityEEEvPijjj14CUtensorMap_stS9_S9_S9_S9_,"aw",@nobits
	.sectionflags	@""
	.align	1024
	.zero		1024


//--------------------- .nv.shared.reserved.0     --------------------------
	.section	.nv.shared.reserved.0,"aw",@nobits
	.align	8
	.weak		__nv_reservedSMEM_offset_0_alias
	.size		__nv_reservedSMEM_offset_0_alias, 0, 64
	.other		__nv_reservedSMEM_offset_0_alias,@"STO_CUDA_RESERVED_SHARED STV_DEFAULT"
__nv_reservedSMEM_offset_0_alias:
	.zero		0
.nv.shared.reserved.0:
	.zero		64
	.weak		__nv_reservedSMEM_allocation_phase
	.type		__nv_reservedSMEM_allocation_phase,@object
	.size		__nv_reservedSMEM_allocation_phase,(.L_0 - __nv_reservedSMEM_allocation_phase)
__nv_reservedSMEM_allocation_phase:
	.zero		1
.L_0:
	.zero		7
	.weak		__nv_reservedSMEM_devtool_atexit_pc
	.type		__nv_reservedSMEM_devtool_atexit_pc,@object
	.size		__nv_reservedSMEM_devtool_atexit_pc,(__nv_reservedSMEM_allocation_mask - __nv_reservedSMEM_devtool_atexit_pc)
__nv_reservedSMEM_devtool_atexit_pc:
	.zero		8
	.weak		__nv_reservedSMEM_allocation_mask
	.type		__nv_reservedSMEM_allocation_mask,@object
	.size		__nv_reservedSMEM_allocation_mask,(.L_2 - __nv_reservedSMEM_allocation_mask)
__nv_reservedSMEM_allocation_mask:
	.zero		4
.L_2:


//--------------------- .nv.global                --------------------------
	.section	.nv.global,"aw",@nobits
.nv.global:
	.type		_ZN47_INTERNAL_6b3962a1_9_kernel_cu_56d92dbe_28916574cute1_E,@object
	.size		_ZN47_INTERNAL_6b3962a1_9_kernel_cu_56d92dbe_28916574cute1_E,(_ZN47_INTERNAL_6b3962a1_9_kernel_cu_56d92dbe_28916574cuda3std3__45__cpo6cbeginE - _ZN47_INTERNAL_6b3962a1_9_kernel_cu_56d92dbe_28916574cute1_E)
_ZN47_INTERNAL_6b3962a1_9_kernel_cu_56d92dbe_28916574cute1_E:
	.zero		1
	.type		_ZN47_INTERNAL_6b3962a1_9_kernel_cu_56d92dbe_28916574cuda3std3__45__cpo6cbeginE,@object
	.size		_ZN47_INTERNAL_6b3962a1_9_kernel_cu_56d92dbe_28916574cuda3std3__45__cpo6cbeginE,(_ZN47_INTERNAL_6b3962a1_9_kernel_cu_56d92dbe_28916574cuda3std3__48in_placeE - _ZN47_INTERNAL_6b3962a1_9_kernel_cu_56d92dbe_28916574cuda3std3__45__cpo6cbeginE)
_ZN47_INTERNAL_6b3962a1_9_kernel_cu_56d92dbe_28916574cuda3std3__45__cpo6cbeginE:
	.zero		1
	.type		_ZN47_INTERNAL_6b3962a1_9_kernel_cu_56d92dbe_28916574cuda3std3__48in_placeE,@object
	.size		_ZN47_INTERNAL_6b3962a1_9_kernel_cu_56d92dbe_28916574cuda3std3__48in_placeE,(_ZN47_INTERNAL_6b3962a1_9_kernel_cu_56d92dbe_28916574cuda3std6ranges3__45__cpo9iter_moveE - _ZN47_INTERNAL_6b3962a1_9_kernel_cu_56d92dbe_28916574cuda3std3__48in_placeE)
_ZN47_INTERNAL_6b3962a1_9_kernel_cu_56d92dbe_28916574cuda3std3__48in_placeE:
	.zero		1
	.type		_ZN47_INTERNAL_6b3962a1_9_kernel_cu_56d92dbe_28916574cuda3std6ranges3__45__cpo9iter_moveE,@object
	.size		_ZN47_INTERNAL_6b3962a1_9_kernel_cu_56d92dbe_28916574cuda3std6ranges3__45__cpo9iter_moveE,(_ZN47_INTERNAL_6b3962a1_9_kernel_cu_56d92dbe_28916574cuda3std3__45__cpo5beginE - _ZN47_INTERNAL_6b3962a1_9_kernel_cu_56d92dbe_28916574cuda3std6ranges3__45__cpo9iter_moveE)
_ZN47_INTERNAL_6b3962a1_9_kernel_cu_56d92dbe_28916574cuda3std6ranges3__45__cpo9iter_moveE:
	.zero		1
	.type		_ZN47_INTERNAL_6b3962a1_9_kernel_cu_56d92dbe_28916574cuda3std3__45__cpo5beginE,@object
	.size		_ZN47_INTERNAL_6b3962a1_9_kernel_cu_56d92dbe_28916574cuda3std3__45__cpo5beginE,(_ZN47_INTERNAL_6b3962a1_9_kernel_cu_56d92dbe_28916574cuda3std3__449_GLOBAL__N__6b3962a1_9_kernel_cu_56d92dbe_28916576ignoreE - _ZN47_INTERNAL_6b3962a1_9_kernel_cu_56d92dbe_28916574cuda3std3__45__cpo5beginE)
_ZN47_INTERNAL_6b3962a1_9_kernel_cu_56d92dbe_28916574cuda3std3__45__cpo5beginE:
	.zero		1
	.type		_ZN47_INTERNAL_6b3962a1_9_kernel_cu_56d92dbe_28916574cuda3std3__449_GLOBAL__N__6b3962a1_9_kernel_cu_56d92dbe_28916576ignoreE,@object
	.size		_ZN47_INTERNAL_6b3962a1_9_kernel_cu_56d92dbe_28916574cuda3std3__449_GLOBAL__N__6b3962a1_9_kernel_cu_56d92dbe_28916576ignoreE,(_ZN47_INTERNAL_6b3962a1_9_kernel_cu_56d92dbe_28916574cute7productE - _ZN47_INTERNAL_6b3962a1_9_kernel_cu_56d92dbe_28916574cuda3std3__449_GLOBAL__N__6b3962a1_9_kernel_cu_56d92dbe_28916576ignoreE)
_ZN47_INTERNAL_6b3962a1_9_kernel_cu_56d92dbe_28916574cuda3std3__449_GLOBAL__N__6b3962a1_9_kernel_cu_56d92dbe_28916576ignoreE:
	.zero		1
	.type		_ZN47_INTERNAL_6b3962a1_9_kernel_cu_56d92dbe_28916574cute7productE,@object
	.size		_ZN47_INTERNAL_6b3962a1_9_kernel_cu_56d92dbe_28916574cute7productE,(_ZN47_INTERNAL_6b3962a1_9_kernel_cu_56d92dbe_28916574cuda3std3__45__cpo3endE - _ZN47_INTERNAL_6b3962a1_9_kernel_cu_56d92dbe_28916574cute7productE)
_ZN47_INTERNAL_6b3962a1_9_kernel_cu_56d92dbe_28916574cute7productE:
	.zero		1
	.type		_ZN47_INTERNAL_6b3962a1_9_kernel_cu_56d92dbe_28916574cuda3std3__45__cpo3endE,@object
	.size		_ZN47_INTERNAL_6b3962a1_9_kernel_cu_56d92dbe_28916574cuda3std3__45__cpo3endE,(_ZN47_INTERNAL_6b3962a1_9_kernel_cu_56d92dbe_28916574cuda3std3__419piecewise_constructE - _ZN47_INTERNAL_6b3962a1_9_kernel_cu_56d92dbe_28916574cuda3std3__45__cpo3endE)
_ZN47_INTERNAL_6b3962a1_9_kernel_cu_56d92dbe_28916574cuda3std3__45__cpo3endE:
	.zero		1
	.type		_ZN47_INTERNAL_6b3962a1_9_kernel_cu_56d92dbe_28916574cuda3std3__419piecewise_constructE,@object
	.size		_ZN47_INTERNAL_6b3962a1_9_kernel_cu_56d92dbe_28916574cuda3std3__419piecewise_constructE,(_ZN47_INTERNAL_6b3962a1_9_kernel_cu_56d92dbe_28916574cuda3std3__45__cpo4cendE - _ZN47_INTERNAL_6b3962a1_9_kernel_cu_56d92dbe_28916574cuda3std3__419piecewise_constructE)
_ZN47_INTERNAL_6b3962a1_9_kernel_cu_56d92dbe_28916574cuda3std3__419piecewise_constructE:
	.zero		1
	.type		_ZN47_INTERNAL_6b3962a1_9_kernel_cu_56d92dbe_28916574cuda3std3__45__cpo4cendE,@object
	.size		_ZN47_INTERNAL_6b3962a1_9_kernel_cu_56d92dbe_28916574cuda3std3__45__cpo4cendE,(_ZN47_INTERNAL_6b3962a1_9_kernel_cu_56d92dbe_28916574cuda3std6ranges3__45__cpo4swapE - _ZN47_INTERNAL_6b3962a1_9_kernel_cu_56d92dbe_28916574cuda3std3__45__cpo4cendE)
_ZN47_INTERNAL_6b3962a1_9_kernel_cu_56d92dbe_28916574cuda3std3__45__cpo4cendE:
	.zero		1
	.type		_ZN47_INTERNAL_6b3962a1_9_kernel_cu_56d92dbe_28916574cuda3std6ranges3__45__cpo4swapE,@object
	.size		_ZN47_INTERNAL_6b3962a1_9_kernel_cu_56d92dbe_28916574cuda3std6ranges3__45__cpo4swapE,(.L_10 - _ZN47_INTERNAL_6b3962a1_9_kernel_cu_56d92dbe_28916574cuda3std6ranges3__45__cpo4swapE)
_ZN47_INTERNAL_6b3962a1_9_kernel_cu_56d92dbe_28916574cuda3std6ranges3__45__cpo4swapE:
	.zero		1
.L_10:


//--------------------- .nv.constant0._ZN9deep_gemm24sm100_fp8_gemm_1d1d_implILN4cute4UMMA5MajorE0ELS3_0ELj0ELj4096ELj7168ELj128ELj160ELj128ELj64ELj128ELj128ELj64ELj5ELj128ELj128ELj1ELb0ELj143ELNS_8GemmTypeE1ELb0EN7cutlass10bfloat16_tENS_16EpilogueIdentityEEEvPijjj14CUtensorMap_stS9_S9_S9_S9_ --------------------------
	.section	.nv.constant0._ZN9deep_gemm24sm100_fp8_gemm_1d1d_implILN4cute4UMMA5MajorE0ELS3_0ELj0ELj4096ELj7168ELj128ELj160ELj128ELj64ELj128ELj128ELj64ELj5ELj128ELj128ELj1ELb0ELj143ELNS_8GemmTypeE1ELb0EN7cutlass10bfloat16_tENS_16EpilogueIdentityEEEvPijjj14CUtensorMap_stS9_S9_S9_S9_,"a",@progbits
	.sectionflags	@""
	.align	4
.nv.constant0._ZN9deep_gemm24sm100_fp8_gemm_1d1d_implILN4cute4UMMA5MajorE0ELS3_0ELj0ELj4096ELj7168ELj128ELj160ELj128ELj64ELj128ELj128ELj64ELj5ELj128ELj128ELj1ELb0ELj143ELNS_8GemmTypeE1ELb0EN7cutlass10bfloat16_tENS_16EpilogueIdentityEEEvPijjj14CUtensorMap_stS9_S9_S9_S9_:
	.zero		1600


//--------------------- SYMBOLS --------------------------

	.type		.nv.reservedSmem.offset0,@object
	.size		.nv.reservedSmem.offset0,0x4
	.type		.nv.reservedSmem.cap,@object
	.size		.nv.reservedSmem.cap,0x4
